	.target	sm_100a

	.elftype	@"ET_EXEC"


//--------------------- .note.nv.tkinfo           --------------------------
	.section	.note.nv.tkinfo,"",@"SHT_NOTE"
	.sectionflags	@"SHF_NOTE_NV_TKINFO"
	.tkinfo
        /*0018*/ 	.word	0x00000002
        /*0030*/ 	.string	""
        /*0030*/ 	.string	"ptxas"
        /*0030*/ 	.string	"Cuda compilation tools, release 13.0, V13.0.88"
        /*0030*/ 	.string	"Build cuda_13.0.r13.0/compiler.36424714_0"
        /*0030*/ 	.string	"-arch sm_100a -m 64 "



//--------------------- .note.nv.cuinfo           --------------------------
	.section	.note.nv.cuinfo,"",@"SHT_NOTE"
	.sectionflags	@"SHF_NOTE_NV_CUINFO"
        /*0018*/ 	.short	0x0002
        /*001a*/ 	.short	0x0064
        /*001c*/ 	.short	0x0082
	.zero		2


//--------------------- .nv.info                  --------------------------
	.section	.nv.info,"",@"SHT_CUDA_INFO"
	.align	4


	//----- nvinfo : EIATTR_REGCOUNT
	.align		4
        /*0000*/ 	.byte	0x04, 0x2f
        /*0002*/ 	.short	(.L_19 - .L_18)
	.align		4
.L_18:
        /*0004*/ 	.word	index@(_ZN7cutlass13device_kernelINS_4gemm6kernel13GemmUniversalIN4cute5tupleIJiiiiEEENS1_10collective13CollectiveMmaINS1_35MainloopSm100TmaUmmaWarpSpecializedILi34ELi2ELi4ENS5_IJNS4_1CILi1EEENSA_ILi8EEESB_EEEEENS5_IJNSA_ILi64EEENSA_ILi128EEENSA_ILi32EEEEEEaNS5_IJlSB_lEEEaSJ_NS4_8TiledMMAINS4_8MMA_AtomIJNS4_15SM100_MMA_S8_SSIaaiLi64ELi128ELNS4_4UMMA5MajorE0ELSO_0ELNSN_8SaturateE0EEEEEENS4_6LayoutINS5_IJSB_SB_SB_EEENS5_IJNSA_ILi0EEESU_SU_EEEEENS5_IJNS4_10UnderscoreESX_SX_EEEEENS4_23SM90_TMA_LOAD_MULTICASTENS4_14ComposedLayoutINS4_7SwizzleILi1ELi4ELi3EEENS4_18smem_ptr_flag_bitsILi8EEENSS_INS5_IJSC_SH_EEENS5_IJSH_SB_EEEEEEEvNS4_8identityENS4_13SM90_TMA_LOADES19_vS1A_EENS_8epilogue10collective18CollectiveEpilogueINS1D_23Sm100TmaWarpSpecializedILi2ELi2ELi32ELb0ELb0EEEJSI_NS5_IJNSS_ISF_SB_EES1I_EEEaSJ_aSJ_NS1D_6fusion15FusionCallbacksIS1H_NS1K_17LinearCombinationIaiaiLNS_15FloatRoundStyleE2EEESI_S1J_JEEENS4_5SM1004TMEM4LOAD26SM100_TMEM_LOAD_16dp32b32xES1B_NS11_INS12_ILi2ELi4ELi3EEES15_NSS_INS5_IJSC_SF_EEENS5_IJSF_SB_EEEEEEENS4_39AutoVectorizingCopyWithAssumedAlignmentILi128EEENS4_14SM90_TMA_STOREES1Y_S20_S20_EEEvvEEEEvNT_6ParamsE)
        /*0008*/ 	.word	0x0000005a


	//----- nvinfo : EIATTR_FRAME_SIZE
	.align		4
.L_19:
        /*000c*/ 	.byte	0x04, 0x11
        /*000e*/ 	.short	(.L_21 - .L_20)
	.align		4
.L_20:
        /*0010*/ 	.word	index@($__internal_2_$__cuda_sm10x_tcgen05_guardrail_trap_unallocated_columns_being_dealloced)
        /*0014*/ 	.word	0x00000000


	//----- nvinfo : EIATTR_FRAME_SIZE
	.align		4
.L_21:
        /*0018*/ 	.byte	0x04, 0x11
        /*001a*/ 	.short	(.L_23 - .L_22)
	.align		4
.L_22:
        /*001c*/ 	.word	index@($__internal_1_$__cuda_sm10x_tcgen05_guardrail_trap_phase_invalid_during_alloc)
        /*0020*/ 	.word	0x00000000


	//----- nvinfo : EIATTR_FRAME_SIZE
	.align		4
.L_23:
        /*0024*/ 	.byte	0x04, 0x11
        /*0026*/ 	.short	(.L_25 - .L_24)
	.align		4
.L_24:
        /*0028*/ 	.word	index@($__internal_0_$__cuda_sm10x_tcgen05_guardrail_trap_col_being_dealloced_not_returned_by_alloc)
        /*002c*/ 	.word	0x00000000


	//----- nvinfo : EIATTR_FRAME_SIZE
	.align		4
.L_25:
        /*0030*/ 	.byte	0x04, 0x11
        /*0032*/ 	.short	(.L_27 - .L_26)
	.align		4
.L_26:
        /*0034*/ 	.word	index@(_ZN7cutlass13device_kernelINS_4gemm6kernel13GemmUniversalIN4cute5tupleIJiiiiEEENS1_10collective13CollectiveMmaINS1_35MainloopSm100TmaUmmaWarpSpecializedILi34ELi2ELi4ENS5_IJNS4_1CILi1EEENSA_ILi8EEESB_EEEEENS5_IJNSA_ILi64EEENSA_ILi128EEENSA_ILi32EEEEEEaNS5_IJlSB_lEEEaSJ_NS4_8TiledMMAINS4_8MMA_AtomIJNS4_15SM100_MMA_S8_SSIaaiLi64ELi128ELNS4_4UMMA5MajorE0ELSO_0ELNSN_8SaturateE0EEEEEENS4_6LayoutINS5_IJSB_SB_SB_EEENS5_IJNSA_ILi0EEESU_SU_EEEEENS5_IJNS4_10UnderscoreESX_SX_EEEEENS4_23SM90_TMA_LOAD_MULTICASTENS4_14ComposedLayoutINS4_7SwizzleILi1ELi4ELi3EEENS4_18smem_ptr_flag_bitsILi8EEENSS_INS5_IJSC_SH_EEENS5_IJSH_SB_EEEEEEEvNS4_8identityENS4_13SM90_TMA_LOADES19_vS1A_EENS_8epilogue10collective18CollectiveEpilogueINS1D_23Sm100TmaWarpSpecializedILi2ELi2ELi32ELb0ELb0EEEJSI_NS5_IJNSS_ISF_SB_EES1I_EEEaSJ_aSJ_NS1D_6fusion15FusionCallbacksIS1H_NS1K_17LinearCombinationIaiaiLNS_15FloatRoundStyleE2EEESI_S1J_JEEENS4_5SM1004TMEM4LOAD26SM100_TMEM_LOAD_16dp32b32xES1B_NS11_INS12_ILi2ELi4ELi3EEES15_NSS_INS5_IJSC_SF_EEENS5_IJSF_SB_EEEEEEENS4_39AutoVectorizingCopyWithAssumedAlignmentILi128EEENS4_14SM90_TMA_STOREES1Y_S20_S20_EEEvvEEEEvNT_6ParamsE)
        /*0038*/ 	.word	0x00000000


	//----- nvinfo : EIATTR_MIN_STACK_SIZE
	.align		4
.L_27:
        /*003c*/ 	.byte	0x04, 0x12
        /*003e*/ 	.short	(.L_29 - .L_28)
	.align		4
.L_28:
        /*0040*/ 	.word	index@(_ZN7cutlass13device_kernelINS_4gemm6kernel13GemmUniversalIN4cute5tupleIJiiiiEEENS1_10collective13CollectiveMmaINS1_35MainloopSm100TmaUmmaWarpSpecializedILi34ELi2ELi4ENS5_IJNS4_1CILi1EEENSA_ILi8EEESB_EEEEENS5_IJNSA_ILi64EEENSA_ILi128EEENSA_ILi32EEEEEEaNS5_IJlSB_lEEEaSJ_NS4_8TiledMMAINS4_8MMA_AtomIJNS4_15SM100_MMA_S8_SSIaaiLi64ELi128ELNS4_4UMMA5MajorE0ELSO_0ELNSN_8SaturateE0EEEEEENS4_6LayoutINS5_IJSB_SB_SB_EEENS5_IJNSA_ILi0EEESU_SU_EEEEENS5_IJNS4_10UnderscoreESX_SX_EEEEENS4_23SM90_TMA_LOAD_MULTICASTENS4_14ComposedLayoutINS4_7SwizzleILi1ELi4ELi3EEENS4_18smem_ptr_flag_bitsILi8EEENSS_INS5_IJSC_SH_EEENS5_IJSH_SB_EEEEEEEvNS4_8identityENS4_13SM90_TMA_LOADES19_vS1A_EENS_8epilogue10collective18CollectiveEpilogueINS1D_23Sm100TmaWarpSpecializedILi2ELi2ELi32ELb0ELb0EEEJSI_NS5_IJNSS_ISF_SB_EES1I_EEEaSJ_aSJ_NS1D_6fusion15FusionCallbacksIS1H_NS1K_17LinearCombinationIaiaiLNS_15FloatRoundStyleE2EEESI_S1J_JEEENS4_5SM1004TMEM4LOAD26SM100_TMEM_LOAD_16dp32b32xES1B_NS11_INS12_ILi2ELi4ELi3EEES15_NSS_INS5_IJSC_SF_EEENS5_IJSF_SB_EEEEEEENS4_39AutoVectorizingCopyWithAssumedAlignmentILi128EEENS4_14SM90_TMA_STOREES1Y_S20_S20_EEEvvEEEEvNT_6ParamsE)
        /*0044*/ 	.word	0x00000000
.L_29:


//--------------------- .nv.compat                --------------------------
	.section	.nv.compat,"",@"SHT_CUDA_COMPAT_INFO"
	.align	4
        /*0000*/ 	.byte	0x02, 0x09, 0x01, 0x00, 0x02, 0x02, 0x03, 0x00, 0x02, 0x05, 0x06, 0x00, 0x03, 0x07, 0x01, 0x01
        /*0010*/ 	.byte	0x02, 0x03, 0x01, 0x00, 0x02, 0x06, 0x01, 0x00, 0x04, 0x0b, 0x08, 0x00, 0x01, 0x00, 0x00, 0x00
        /*0020*/ 	.byte	0x00, 0x00, 0x00, 0x00


//--------------------- .nv.info._ZN7cutlass13device_kernelINS_4gemm6kernel13GemmUniversalIN4cute5tupleIJiiiiEEENS1_10collective13CollectiveMmaINS1_35MainloopSm100TmaUmmaWarpSpecializedILi34ELi2ELi4ENS5_IJNS4_1CILi1EEENSA_ILi8EEESB_EEEEENS5_IJNSA_ILi64EEENSA_ILi128EEENSA_ILi32EEEEEEaNS5_IJlSB_lEEEaSJ_NS4_8TiledMMAINS4_8MMA_AtomIJNS4_15SM100_MMA_S8_SSIaaiLi64ELi128ELNS4_4UMMA5MajorE0ELSO_0ELNSN_8SaturateE0EEEEEENS4_6LayoutINS5_IJSB_SB_SB_EEENS5_IJNSA_ILi0EEESU_SU_EEEEENS5_IJNS4_10UnderscoreESX_SX_EEEEENS4_23SM90_TMA_LOAD_MULTICASTENS4_14ComposedLayoutINS4_7SwizzleILi1ELi4ELi3EEENS4_18smem_ptr_flag_bitsILi8EEENSS_INS5_IJSC_SH_EEENS5_IJSH_SB_EEEEEEEvNS4_8identityENS4_13SM90_TMA_LOADES19_vS1A_EENS_8epilogue10collective18CollectiveEpilogueINS1D_23Sm100TmaWarpSpecializedILi2ELi2ELi32ELb0ELb0EEEJSI_NS5_IJNSS_ISF_SB_EES1I_EEEaSJ_aSJ_NS1D_6fusion15FusionCallbacksIS1H_NS1K_17LinearCombinationIaiaiLNS_15FloatRoundStyleE2EEESI_S1J_JEEENS4_5SM1004TMEM4LOAD26SM100_TMEM_LOAD_16dp32b32xES1B_NS11_INS12_ILi2ELi4ELi3EEES15_NSS_INS5_IJSC_SF_EEENS5_IJSF_SB_EEEEEEENS4_39AutoVectorizingCopyWithAssumedAlignmentILi128EEENS4_14SM90_TMA_STOREES1Y_S20_S20_EEEvvEEEEvNT_6ParamsE --------------------------
	.section	.nv.info._ZN7cutlass13device_kernelINS_4gemm6kernel13GemmUniversalIN4cute5tupleIJiiiiEEENS1_10collective13CollectiveMmaINS1_35MainloopSm100TmaUmmaWarpSpecializedILi34ELi2ELi4ENS5_IJNS4_1CILi1EEENSA_ILi8EEESB_EEEEENS5_IJNSA_ILi64EEENSA_ILi128EEENSA_ILi32EEEEEEaNS5_IJlSB_lEEEaSJ_NS4_8TiledMMAINS4_8MMA_AtomIJNS4_15SM100_MMA_S8_SSIaaiLi64ELi128ELNS4_4UMMA5MajorE0ELSO_0ELNSN_8SaturateE0EEEEEENS4_6LayoutINS5_IJSB_SB_SB_EEENS5_IJNSA_ILi0EEESU_SU_EEEEENS5_IJNS4_10UnderscoreESX_SX_EEEEENS4_23SM90_TMA_LOAD_MULTICASTENS4_14ComposedLayoutINS4_7SwizzleILi1ELi4ELi3EEENS4_18smem_ptr_flag_bitsILi8EEENSS_INS5_IJSC_SH_EEENS5_IJSH_SB_EEEEEEEvNS4_8identityENS4_13SM90_TMA_LOADES19_vS1A_EENS_8epilogue10collective18CollectiveEpilogueINS1D_23Sm100TmaWarpSpecializedILi2ELi2ELi32ELb0ELb0EEEJSI_NS5_IJNSS_ISF_SB_EES1I_EEEaSJ_aSJ_NS1D_6fusion15FusionCallbacksIS1H_NS1K_17LinearCombinationIaiaiLNS_15FloatRoundStyleE2EEESI_S1J_JEEENS4_5SM1004TMEM4LOAD26SM100_TMEM_LOAD_16dp32b32xES1B_NS11_INS12_ILi2ELi4ELi3EEES15_NSS_INS5_IJSC_SF_EEENS5_IJSF_SB_EEEEEEENS4_39AutoVectorizingCopyWithAssumedAlignmentILi128EEENS4_14SM90_TMA_STOREES1Y_S20_S20_EEEvvEEEEvNT_6ParamsE,"",@"SHT_CUDA_INFO"
	.sectionflags	@""
	.align	4


	//----- nvinfo : EIATTR_CUDA_API_VERSION
	.align		4
        /*0000*/ 	.byte	0x04, 0x37
        /*0002*/ 	.short	(.L_31 - .L_30)
.L_30:
        /*0004*/ 	.word	0x00000082


	//----- nvinfo : EIATTR_KPARAM_INFO
	.align		4
.L_31:
        /*0008*/ 	.byte	0x04, 0x17
        /*000a*/ 	.short	(.L_33 - .L_32)
.L_32:
        /*000c*/ 	.word	0x00000000
        /*0010*/ 	.short	0x0000
        /*0012*/ 	.short	0x0000
        /*0014*/ 	.byte	0x00, 0xf0, 0x01, 0x20


	//----- nvinfo : EIATTR_AT_ENTRY_FRAGMENTS
	.align		4
.L_33:
        /*0018*/ 	.byte	0x04, 0x4f
        /*001a*/ 	.short	(.L_35 - .L_34)


	//   ....[0]....
.L_34:
        /*001c*/ 	.word	0x00000006


	//----- nvinfo : EIATTR_RESERVED_SMEM_USED
	.align		4
.L_35:
        /*0020*/ 	.byte	0x01, 0x41
	.zero		2


	//----- nvinfo : EIATTR_SPARSE_MMA_MASK
	.align		4
        /*0024*/ 	.byte	0x03, 0x50
        /*0026*/ 	.short	0x0000


	//----- nvinfo : EIATTR_TCGEN05_1CTA_USED
	.align		4
        /*0028*/ 	.byte	0x01, 0x51
	.zero		2


	//----- nvinfo : EIATTR_MAXREG_COUNT
	.align		4
        /*002c*/ 	.byte	0x03, 0x1b
        /*002e*/ 	.short	0x00ff


	//----- nvinfo : EIATTR_NUM_BARRIERS
	.align		4
        /*0030*/ 	.byte	0x02, 0x4c
        /*0032*/ 	.byte	0x07
	.zero		1


	//----- nvinfo : EIATTR_EXTERNS
	.align		4
        /*0034*/ 	.byte	0x04, 0x0f
        /*0036*/ 	.short	(.L_37 - .L_36)


	//   ....[0]....
	.align		4
.L_36:
        /*0038*/ 	.word	index@(__assertfail)


	//----- nvinfo : EIATTR_MERCURY_ISA_VERSION
	.align		4
.L_37:
        /*003c*/ 	.byte	0x03, 0x5f
        /*003e*/ 	.short	0x0101


	//----- nvinfo : EIATTR_INT_WARP_WIDE_INSTR_OFFSETS
	.align		4
        /*0040*/ 	.byte	0x04, 0x31
        /*0042*/ 	.short	(.L_39 - .L_38)


	//   ....[0]....
.L_38:
        /*0044*/ 	.word	0x00005160


	//   ....[1]....
        /*0048*/ 	.word	0x00005190


	//   ....[2]....
        /*004c*/ 	.word	0x000051b0


	//   ....[3]....
        /*0050*/ 	.word	0x00005cd0


	//   ....[4]....
        /*0054*/ 	.word	0x00005d40


	//   ....[5]....
        /*0058*/ 	.word	0x00005e20


	//   ....[6]....
        /*005c*/ 	.word	0x00005ed0


	//----- nvinfo : EIATTR_COOP_GROUP_MASK_REGIDS
	.align		4
.L_39:
        /*0060*/ 	.byte	0x04, 0x29
        /*0062*/ 	.short	(.L_41 - .L_40)


	//   ....[0]....
.L_40:
        /*0064*/ 	.word	0xffffffff


	//   ....[1]....
        /*0068*/ 	.word	0xffffffff


	//   ....[2]....
        /*006c*/ 	.word	0xffffffff


	//   ....[3]....
        /*0070*/ 	.word	0xffffffff


	//   ....[4]....
        /*0074*/ 	.word	0xffffffff


	//   ....[5]....
        /*0078*/ 	.word	0xffffffff


	//   ....[6]....
        /*007c*/ 	.word	0xffffffff


	//   ....[7]....
        /*0080*/ 	.word	0xffffffff


	//   ....[8]....
        /*0084*/ 	.word	0xffffffff


	//   ....[9]....
        /*0088*/ 	.word	0xffffffff


	//   ....[10]....
        /*008c*/ 	.word	0xffffffff


	//   ....[11]....
        /*0090*/ 	.word	0xffffffff


	//   ....[12]....
        /*0094*/ 	.word	0xffffffff


	//   ....[13]....
        /*0098*/ 	.word	0xffffffff


	//----- nvinfo : EIATTR_COOP_GROUP_INSTR_OFFSETS
	.align		4
.L_41:
        /*009c*/ 	.byte	0x04, 0x28
        /*009e*/ 	.short	(.L_43 - .L_42)


	//   ....[0]....
.L_42:
        /*00a0*/ 	.word	0x00000080


	//   ....[1]....
        /*00a4*/ 	.word	0x000004f0


	//   ....[2]....
        /*00a8*/ 	.word	0x00000a90


	//   ....[3]....
        /*00ac*/ 	.word	0x00000bf0


	//   ....[4]....
        /*00b0*/ 	.word	0x00000cf0


	//   ....[5]....
        /*00b4*/ 	.word	0x00000e60


	//   ....[6]....
        /*00b8*/ 	.word	0x00001000


	//   ....[7]....
        /*00bc*/ 	.word	0x000011b0


	//   ....[8]....
        /*00c0*/ 	.word	0x00002510


	//   ....[9]....
        /*00c4*/ 	.word	0x000044a0


	//   ....[10]....
        /*00c8*/ 	.word	0x000046b0


	//   ....[11]....
        /*00cc*/ 	.word	0x000046e0


	//   ....[12]....
        /*00d0*/ 	.word	0x00005040


	//   ....[13]....
        /*00d4*/ 	.word	0x00005270


	//----- nvinfo : EIATTR_VRC_CTA_INIT_COUNT
	.align		4
.L_43:
        /*00d8*/ 	.byte	0x02, 0x4a
        /*00da*/ 	.byte	0x80
	.zero		1


	//----- nvinfo : EIATTR_SYSCALL_OFFSETS
	.align		4
        /*00dc*/ 	.byte	0x04, 0x46
        /*00de*/ 	.short	(.L_45 - .L_44)


	//   ....[0]....
.L_44:
        /*00e0*/ 	.word	0x00006ad0


	//   ....[1]....
        /*00e4*/ 	.word	0x00006c10


	//   ....[2]....
        /*00e8*/ 	.word	0x00007440


	//   ....[3]....
        /*00ec*/ 	.word	0x000081e0


	//----- nvinfo : EIATTR_MBARRIER_INSTR_OFFSETS
	.align		4
.L_45:
        /*00f0*/ 	.byte	0x04, 0x39
        /*00f2*/ 	.short	(.L_47 - .L_46)


	//   ....[0]....
.L_46:
        /*00f4*/ 	.word	0x00000630
        /*00f8*/ 	.word	0x000000ff
        /*00fc*/ 	.word	0x00000000
        /*0100*/ 	.short	0x0100
        /*0102*/ 	.byte	0x04
	.zero		1


	//   ....[1]....
        /*0104*/ 	.word	0x00000640
        /*0108*/ 	.word	0x000000ff
        /*010c*/ 	.word	0x00000110
        /*0110*/ 	.short	0x0100
        /*0112*/ 	.byte	0x04
	.zero		1


	//   ....[2]....
        /*0114*/ 	.word	0x00000650
        /*0118*/ 	.word	0x000000ff
        /*011c*/ 	.word	0x00000008
        /*0120*/ 	.short	0x0100
        /*0122*/ 	.byte	0x04
	.zero		1


	//   ....[3]....
        /*0124*/ 	.word	0x00000660
        /*0128*/ 	.word	0x000000ff
        /*012c*/ 	.word	0x00000118
        /*0130*/ 	.short	0x0100
        /*0132*/ 	.byte	0x04
	.zero		1


	//   ....[4]....
        /*0134*/ 	.word	0x00000670
        /*0138*/ 	.word	0x000000ff
        /*013c*/ 	.word	0x00000010
        /*0140*/ 	.short	0x0100
        /*0142*/ 	.byte	0x04
	.zero		1


	//   ....[5]....
        /*0144*/ 	.word	0x00000680
        /*0148*/ 	.word	0x000000ff
        /*014c*/ 	.word	0x00000120
        /*0150*/ 	.short	0x0100
        /*0152*/ 	.byte	0x04
	.zero		1


	//   ....[6]....
        /*0154*/ 	.word	0x00000690
        /*0158*/ 	.word	0x000000ff
        /*015c*/ 	.word	0x00000018
        /*0160*/ 	.short	0x0100
        /*0162*/ 	.byte	0x04
	.zero		1


	//   ....[7]....
        /*0164*/ 	.word	0x000006a0
        /*0168*/ 	.word	0x000000ff
        /*016c*/ 	.word	0x00000128
        /*0170*/ 	.short	0x0100
        /*0172*/ 	.byte	0x04
	.zero		1


	//   ....[8]....
        /*0174*/ 	.word	0x000006b0
        /*0178*/ 	.word	0x000000ff
        /*017c*/ 	.word	0x00000020
        /*0180*/ 	.short	0x0100
        /*0182*/ 	.byte	0x04
	.zero		1


	//   ....[9]....
        /*0184*/ 	.word	0x000006c0
        /*0188*/ 	.word	0x000000ff
        /*018c*/ 	.word	0x00000130
        /*0190*/ 	.short	0x0100
        /*0192*/ 	.byte	0x04
	.zero		1


	//   ....[10]....
        /*0194*/ 	.word	0x000006d0
        /*0198*/ 	.word	0x000000ff
        /*019c*/ 	.word	0x00000028
        /*01a0*/ 	.short	0x0100
        /*01a2*/ 	.byte	0x04
	.zero		1


	//   ....[11]....
        /*01a4*/ 	.word	0x000006e0
        /*01a8*/ 	.word	0x000000ff
        /*01ac*/ 	.word	0x00000138
        /*01b0*/ 	.short	0x0100
        /*01b2*/ 	.byte	0x04
	.zero		1


	//   ....[12]....
        /*01b4*/ 	.word	0x000006f0
        /*01b8*/ 	.word	0x000000ff
        /*01bc*/ 	.word	0x00000030
        /*01c0*/ 	.short	0x0100
        /*01c2*/ 	.byte	0x04
	.zero		1


	//   ....[13]....
        /*01c4*/ 	.word	0x00000700
        /*01c8*/ 	.word	0x000000ff
        /*01cc*/ 	.word	0x00000140
        /*01d0*/ 	.short	0x0100
        /*01d2*/ 	.byte	0x04
	.zero		1


	//   ....[14]....
        /*01d4*/ 	.word	0x00000710
        /*01d8*/ 	.word	0x000000ff
        /*01dc*/ 	.word	0x00000038
        /*01e0*/ 	.short	0x0100
        /*01e2*/ 	.byte	0x04
	.zero		1


	//   ....[15]....
        /*01e4*/ 	.word	0x00000720
        /*01e8*/ 	.word	0x000000ff
        /*01ec*/ 	.word	0x00000148
        /*01f0*/ 	.short	0x0100
        /*01f2*/ 	.byte	0x04
	.zero		1


	//   ....[16]....
        /*01f4*/ 	.word	0x00000730
        /*01f8*/ 	.word	0x000000ff
        /*01fc*/ 	.word	0x00000040
        /*0200*/ 	.short	0x0100
        /*0202*/ 	.byte	0x04
	.zero		1


	//   ....[17]....
        /*0204*/ 	.word	0x00000740
        /*0208*/ 	.word	0x000000ff
        /*020c*/ 	.word	0x00000150
        /*0210*/ 	.short	0x0100
        /*0212*/ 	.byte	0x04
	.zero		1


	//   ....[18]....
        /*0214*/ 	.word	0x00000750
        /*0218*/ 	.word	0x000000ff
        /*021c*/ 	.word	0x00000048
        /*0220*/ 	.short	0x0100
        /*0222*/ 	.byte	0x04
	.zero		1


	//   ....[19]....
        /*0224*/ 	.word	0x00000760
        /*0228*/ 	.word	0x000000ff
        /*022c*/ 	.word	0x00000158
        /*0230*/ 	.short	0x0100
        /*0232*/ 	.byte	0x04
	.zero		1


	//   ....[20]....
        /*0234*/ 	.word	0x00000770
        /*0238*/ 	.word	0x000000ff
        /*023c*/ 	.word	0x00000050
        /*0240*/ 	.short	0x0100
        /*0242*/ 	.byte	0x04
	.zero		1


	//   ....[21]....
        /*0244*/ 	.word	0x00000780
        /*0248*/ 	.word	0x000000ff
        /*024c*/ 	.word	0x00000160
        /*0250*/ 	.short	0x0100
        /*0252*/ 	.byte	0x04
	.zero		1


	//   ....[22]....
        /*0254*/ 	.word	0x00000790
        /*0258*/ 	.word	0x000000ff
        /*025c*/ 	.word	0x00000058
        /*0260*/ 	.short	0x0100
        /*0262*/ 	.byte	0x04
	.zero		1


	//   ....[23]....
        /*0264*/ 	.word	0x000007a0
        /*0268*/ 	.word	0x000000ff
        /*026c*/ 	.word	0x00000168
        /*0270*/ 	.short	0x0100
        /*0272*/ 	.byte	0x04
	.zero		1


	//   ....[24]....
        /*0274*/ 	.word	0x000007b0
        /*0278*/ 	.word	0x000000ff
        /*027c*/ 	.word	0x00000060
        /*0280*/ 	.short	0x0100
        /*0282*/ 	.byte	0x04
	.zero		1


	//   ....[25]....
        /*0284*/ 	.word	0x000007c0
        /*0288*/ 	.word	0x000000ff
        /*028c*/ 	.word	0x00000170
        /*0290*/ 	.short	0x0100
        /*0292*/ 	.byte	0x04
	.zero		1


	//   ....[26]....
        /*0294*/ 	.word	0x000007d0
        /*0298*/ 	.word	0x000000ff
        /*029c*/ 	.word	0x00000068
        /*02a0*/ 	.short	0x0100
        /*02a2*/ 	.byte	0x04
	.zero		1


	//   ....[27]....
        /*02a4*/ 	.word	0x000007e0
        /*02a8*/ 	.word	0x000000ff
        /*02ac*/ 	.word	0x00000178
        /*02b0*/ 	.short	0x0100
        /*02b2*/ 	.byte	0x04
	.zero		1


	//   ....[28]....
        /*02b4*/ 	.word	0x000007f0
        /*02b8*/ 	.word	0x000000ff
        /*02bc*/ 	.word	0x00000070
        /*02c0*/ 	.short	0x0100
        /*02c2*/ 	.byte	0x04
	.zero		1


	//   ....[29]....
        /*02c4*/ 	.word	0x00000800
        /*02c8*/ 	.word	0x000000ff
        /*02cc*/ 	.word	0x00000180
        /*02d0*/ 	.short	0x0100
        /*02d2*/ 	.byte	0x04
	.zero		1


	//   ....[30]....
        /*02d4*/ 	.word	0x00000810
        /*02d8*/ 	.word	0x000000ff
        /*02dc*/ 	.word	0x00000078
        /*02e0*/ 	.short	0x0100
        /*02e2*/ 	.byte	0x04
	.zero		1


	//   ....[31]....
        /*02e4*/ 	.word	0x00000820
        /*02e8*/ 	.word	0x000000ff
        /*02ec*/ 	.word	0x00000188
        /*02f0*/ 	.short	0x0100
        /*02f2*/ 	.byte	0x04
	.zero		1


	//   ....[32]....
        /*02f4*/ 	.word	0x00000830
        /*02f8*/ 	.word	0x000000ff
        /*02fc*/ 	.word	0x00000080
        /*0300*/ 	.short	0x0100
        /*0302*/ 	.byte	0x04
	.zero		1


	//   ....[33]....
        /*0304*/ 	.word	0x00000840
        /*0308*/ 	.word	0x000000ff
        /*030c*/ 	.word	0x00000190
        /*0310*/ 	.short	0x0100
        /*0312*/ 	.byte	0x04
	.zero		1


	//   ....[34]....
        /*0314*/ 	.word	0x00000850
        /*0318*/ 	.word	0x000000ff
        /*031c*/ 	.word	0x00000088
        /*0320*/ 	.short	0x0100
        /*0322*/ 	.byte	0x04
	.zero		1


	//   ....[35]....
        /*0324*/ 	.word	0x00000860
        /*0328*/ 	.word	0x000000ff
        /*032c*/ 	.word	0x00000198
        /*0330*/ 	.short	0x0100
        /*0332*/ 	.byte	0x04
	.zero		1


	//   ....[36]....
        /*0334*/ 	.word	0x00000870
        /*0338*/ 	.word	0x000000ff
        /*033c*/ 	.word	0x00000090
        /*0340*/ 	.short	0x0100
        /*0342*/ 	.byte	0x04
	.zero		1


	//   ....[37]....
        /*0344*/ 	.word	0x00000880
        /*0348*/ 	.word	0x000000ff
        /*034c*/ 	.word	0x000001a0
        /*0350*/ 	.short	0x0100
        /*0352*/ 	.byte	0x04
	.zero		1


	//   ....[38]....
        /*0354*/ 	.word	0x00000890
        /*0358*/ 	.word	0x000000ff
        /*035c*/ 	.word	0x00000098
        /*0360*/ 	.short	0x0100
        /*0362*/ 	.byte	0x04
	.zero		1


	//   ....[39]....
        /*0364*/ 	.word	0x000008a0
        /*0368*/ 	.word	0x000000ff
        /*036c*/ 	.word	0x000001a8
        /*0370*/ 	.short	0x0100
        /*0372*/ 	.byte	0x04
	.zero		1


	//   ....[40]....
        /*0374*/ 	.word	0x000008b0
        /*0378*/ 	.word	0x000000ff
        /*037c*/ 	.word	0x000000a0
        /*0380*/ 	.short	0x0100
        /*0382*/ 	.byte	0x04
	.zero		1


	//   ....[41]....
        /*0384*/ 	.word	0x000008c0
        /*0388*/ 	.word	0x000000ff
        /*038c*/ 	.word	0x000001b0
        /*0390*/ 	.short	0x0100
        /*0392*/ 	.byte	0x04
	.zero		1


	//   ....[42]....
        /*0394*/ 	.word	0x000008d0
        /*0398*/ 	.word	0x000000ff
        /*039c*/ 	.word	0x000000a8
        /*03a0*/ 	.short	0x0100
        /*03a2*/ 	.byte	0x04
	.zero		1


	//   ....[43]....
        /*03a4*/ 	.word	0x000008e0
        /*03a8*/ 	.word	0x000000ff
        /*03ac*/ 	.word	0x000001b8
        /*03b0*/ 	.short	0x0100
        /*03b2*/ 	.byte	0x04
	.zero		1


	//   ....[44]....
        /*03b4*/ 	.word	0x000008f0
        /*03b8*/ 	.word	0x000000ff
        /*03bc*/ 	.word	0x000000b0
        /*03c0*/ 	.short	0x0100
        /*03c2*/ 	.byte	0x04
	.zero		1


	//   ....[45]....
        /*03c4*/ 	.word	0x00000900
        /*03c8*/ 	.word	0x000000ff
        /*03cc*/ 	.word	0x000001c0
        /*03d0*/ 	.short	0x0100
        /*03d2*/ 	.byte	0x04
	.zero		1


	//   ....[46]....
        /*03d4*/ 	.word	0x00000910
        /*03d8*/ 	.word	0x000000ff
        /*03dc*/ 	.word	0x000000b8
        /*03e0*/ 	.short	0x0100
        /*03e2*/ 	.byte	0x04
	.zero		1


	//   ....[47]....
        /*03e4*/ 	.word	0x00000920
        /*03e8*/ 	.word	0x000000ff
        /*03ec*/ 	.word	0x000001c8
        /*03f0*/ 	.short	0x0100
        /*03f2*/ 	.byte	0x04
	.zero		1


	//   ....[48]....
        /*03f4*/ 	.word	0x00000930
        /*03f8*/ 	.word	0x000000ff
        /*03fc*/ 	.word	0x000000c0
        /*0400*/ 	.short	0x0100
        /*0402*/ 	.byte	0x04
	.zero		1


	//   ....[49]....
        /*0404*/ 	.word	0x00000940
        /*0408*/ 	.word	0x000000ff
        /*040c*/ 	.word	0x000001d0
        /*0410*/ 	.short	0x0100
        /*0412*/ 	.byte	0x04
	.zero		1


	//   ....[50]....
        /*0414*/ 	.word	0x00000950
        /*0418*/ 	.word	0x000000ff
        /*041c*/ 	.word	0x000000c8
        /*0420*/ 	.short	0x0100
        /*0422*/ 	.byte	0x04
	.zero		1


	//   ....[51]....
        /*0424*/ 	.word	0x00000960
        /*0428*/ 	.word	0x000000ff
        /*042c*/ 	.word	0x000001d8
        /*0430*/ 	.short	0x0100
        /*0432*/ 	.byte	0x04
	.zero		1


	//   ....[52]....
        /*0434*/ 	.word	0x00000970
        /*0438*/ 	.word	0x000000ff
        /*043c*/ 	.word	0x000000d0
        /*0440*/ 	.short	0x0100
        /*0442*/ 	.byte	0x04
	.zero		1


	//   ....[53]....
        /*0444*/ 	.word	0x00000980
        /*0448*/ 	.word	0x000000ff
        /*044c*/ 	.word	0x000001e0
        /*0450*/ 	.short	0x0100
        /*0452*/ 	.byte	0x04
	.zero		1


	//   ....[54]....
        /*0454*/ 	.word	0x00000990
        /*0458*/ 	.word	0x000000ff
        /*045c*/ 	.word	0x000000d8
        /*0460*/ 	.short	0x0100
        /*0462*/ 	.byte	0x04
	.zero		1


	//   ....[55]....
        /*0464*/ 	.word	0x000009a0
        /*0468*/ 	.word	0x000000ff
        /*046c*/ 	.word	0x000001e8
        /*0470*/ 	.short	0x0100
        /*0472*/ 	.byte	0x04
	.zero		1


	//   ....[56]....
        /*0474*/ 	.word	0x000009b0
        /*0478*/ 	.word	0x000000ff
        /*047c*/ 	.word	0x000000e0
        /*0480*/ 	.short	0x0100
        /*0482*/ 	.byte	0x04
	.zero		1


	//   ....[57]....
        /*0484*/ 	.word	0x000009c0
        /*0488*/ 	.word	0x000000ff
        /*048c*/ 	.word	0x000001f0
        /*0490*/ 	.short	0x0100
        /*0492*/ 	.byte	0x04
	.zero		1


	//   ....[58]....
        /*0494*/ 	.word	0x000009d0
        /*0498*/ 	.word	0x000000ff
        /*049c*/ 	.word	0x000000e8
        /*04a0*/ 	.short	0x0100
        /*04a2*/ 	.byte	0x04
	.zero		1


	//   ....[59]....
        /*04a4*/ 	.word	0x000009e0
        /*04a8*/ 	.word	0x000000ff
        /*04ac*/ 	.word	0x000001f8
        /*04b0*/ 	.short	0x0100
        /*04b2*/ 	.byte	0x04
	.zero		1


	//   ....[60]....
        /*04b4*/ 	.word	0x000009f0
        /*04b8*/ 	.word	0x000000ff
        /*04bc*/ 	.word	0x000000f0
        /*04c0*/ 	.short	0x0100
        /*04c2*/ 	.byte	0x04
	.zero		1


	//   ....[61]....
        /*04c4*/ 	.word	0x00000a00
        /*04c8*/ 	.word	0x000000ff
        /*04cc*/ 	.word	0x00000200
        /*04d0*/ 	.short	0x0100
        /*04d2*/ 	.byte	0x04
	.zero		1


	//   ....[62]....
        /*04d4*/ 	.word	0x00000a10
        /*04d8*/ 	.word	0x000000ff
        /*04dc*/ 	.word	0x000000f8
        /*04e0*/ 	.short	0x0100
        /*04e2*/ 	.byte	0x04
	.zero		1


	//   ....[63]....
        /*04e4*/ 	.word	0x00000a20
        /*04e8*/ 	.word	0x000000ff
        /*04ec*/ 	.word	0x00000208
        /*04f0*/ 	.short	0x0100
        /*04f2*/ 	.byte	0x04
	.zero		1


	//   ....[64]....
        /*04f4*/ 	.word	0x00000a30
        /*04f8*/ 	.word	0x000000ff
        /*04fc*/ 	.word	0x00000100
        /*0500*/ 	.short	0x0100
        /*0502*/ 	.byte	0x04
	.zero		1


	//   ....[65]....
        /*0504*/ 	.word	0x00000a40
        /*0508*/ 	.word	0x000000ff
        /*050c*/ 	.word	0x00000210
        /*0510*/ 	.short	0x0100
        /*0512*/ 	.byte	0x04
	.zero		1


	//   ....[66]....
        /*0514*/ 	.word	0x00000a50
        /*0518*/ 	.word	0x000000ff
        /*051c*/ 	.word	0x00000108
        /*0520*/ 	.short	0x0100
        /*0522*/ 	.byte	0x04
	.zero		1


	//   ....[67]....
        /*0524*/ 	.word	0x00000a60
        /*0528*/ 	.word	0x000000ff
        /*052c*/ 	.word	0x00000218
        /*0530*/ 	.short	0x0100
        /*0532*/ 	.byte	0x04
	.zero		1


	//   ....[68]....
        /*0534*/ 	.word	0x00000ba0
        /*0538*/ 	.word	0x000000ff
        /*053c*/ 	.word	0x00000220
        /*0540*/ 	.short	0x0100
        /*0542*/ 	.byte	0x04
	.zero		1


	//   ....[69]....
        /*0544*/ 	.word	0x00000bb0
        /*0548*/ 	.word	0x000000ff
        /*054c*/ 	.word	0x00000230
        /*0550*/ 	.short	0x0100
        /*0552*/ 	.byte	0x04
	.zero		1


	//   ....[70]....
        /*0554*/ 	.word	0x00000bc0
        /*0558*/ 	.word	0x000000ff
        /*055c*/ 	.word	0x00000228
        /*0560*/ 	.short	0x0100
        /*0562*/ 	.byte	0x04
	.zero		1


	//   ....[71]....
        /*0564*/ 	.word	0x00000bd0
        /*0568*/ 	.word	0x000000ff
        /*056c*/ 	.word	0x00000238
        /*0570*/ 	.short	0x0100
        /*0572*/ 	.byte	0x04
	.zero		1


	//   ....[72]....
        /*0574*/ 	.word	0x00000cc0
        /*0578*/ 	.word	0x000000ff
        /*057c*/ 	.word	0x00000240
        /*0580*/ 	.short	0x0100
        /*0582*/ 	.byte	0x06
	.zero		1


	//   ....[73]....
        /*0584*/ 	.word	0x00000cd0
        /*0588*/ 	.word	0x000000ff
        /*058c*/ 	.word	0x00000248
        /*0590*/ 	.short	0x0100
        /*0592*/ 	.byte	0x06
	.zero		1


	//   ....[74]....
        /*0594*/ 	.word	0x00000e10
        /*0598*/ 	.word	0x000000ff
        /*059c*/ 	.word	0x00000250
        /*05a0*/ 	.short	0x0100
        /*05a2*/ 	.byte	0x06
	.zero		1


	//   ....[75]....
        /*05a4*/ 	.word	0x00000e20
        /*05a8*/ 	.word	0x000000ff
        /*05ac*/ 	.word	0x00000260
        /*05b0*/ 	.short	0x0100
        /*05b2*/ 	.byte	0x06
	.zero		1


	//   ....[76]....
        /*05b4*/ 	.word	0x00000e30
        /*05b8*/ 	.word	0x000000ff
        /*05bc*/ 	.word	0x00000258
        /*05c0*/ 	.short	0x0100
        /*05c2*/ 	.byte	0x06
	.zero		1


	//   ....[77]....
        /*05c4*/ 	.word	0x00000e40
        /*05c8*/ 	.word	0x000000ff
        /*05cc*/ 	.word	0x00000268
        /*05d0*/ 	.short	0x0100
        /*05d2*/ 	.byte	0x06
	.zero		1


	//   ....[78]....
        /*05d4*/ 	.word	0x00000f70
        /*05d8*/ 	.word	0x000000ff
        /*05dc*/ 	.word	0x00000270
        /*05e0*/ 	.short	0x0100
        /*05e2*/ 	.byte	0x04
	.zero		1


	//   ....[79]....
        /*05e4*/ 	.word	0x00000f80
        /*05e8*/ 	.word	0x000000ff
        /*05ec*/ 	.word	0x00000290
        /*05f0*/ 	.short	0x0100
        /*05f2*/ 	.byte	0x04
	.zero		1


	//   ....[80]....
        /*05f4*/ 	.word	0x00000f90
        /*05f8*/ 	.word	0x000000ff
        /*05fc*/ 	.word	0x00000278
        /*0600*/ 	.short	0x0100
        /*0602*/ 	.byte	0x04
	.zero		1


	//   ....[81]....
        /*0604*/ 	.word	0x00000fa0
        /*0608*/ 	.word	0x000000ff
        /*060c*/ 	.word	0x00000298
        /*0610*/ 	.short	0x0100
        /*0612*/ 	.byte	0x04
	.zero		1


	//   ....[82]....
        /*0614*/ 	.word	0x00000fb0
        /*0618*/ 	.word	0x000000ff
        /*061c*/ 	.word	0x00000280
        /*0620*/ 	.short	0x0100
        /*0622*/ 	.byte	0x04
	.zero		1


	//   ....[83]....
        /*0624*/ 	.word	0x00000fc0
        /*0628*/ 	.word	0x000000ff
        /*062c*/ 	.word	0x000002a0
        /*0630*/ 	.short	0x0100
        /*0632*/ 	.byte	0x04
	.zero		1


	//   ....[84]....
        /*0634*/ 	.word	0x00000fd0
        /*0638*/ 	.word	0x000000ff
        /*063c*/ 	.word	0x00000288
        /*0640*/ 	.short	0x0100
        /*0642*/ 	.byte	0x04
	.zero		1


	//   ....[85]....
        /*0644*/ 	.word	0x00000fe0
        /*0648*/ 	.word	0x000000ff
        /*064c*/ 	.word	0x000002a8
        /*0650*/ 	.short	0x0100
        /*0652*/ 	.byte	0x04
	.zero		1


	//   ....[86]....
        /*0654*/ 	.word	0x000010d0
        /*0658*/ 	.word	0x000000ff
        /*065c*/ 	.word	0x000002b0
        /*0660*/ 	.short	0x0100
        /*0662*/ 	.byte	0x04
	.zero		1


	//   ....[87]....
        /*0664*/ 	.word	0x000010e0
        /*0668*/ 	.word	0x000000ff
        /*066c*/ 	.word	0x000002c0
        /*0670*/ 	.short	0x0100
        /*0672*/ 	.byte	0x04
	.zero		1


	//   ....[88]....
        /*0674*/ 	.word	0x000010f0
        /*0678*/ 	.word	0x000000ff
        /*067c*/ 	.word	0x000002b8
        /*0680*/ 	.short	0x0100
        /*0682*/ 	.byte	0x04
	.zero		1


	//   ....[89]....
        /*0684*/ 	.word	0x00001100
        /*0688*/ 	.word	0x000000ff
        /*068c*/ 	.word	0x000002c8
        /*0690*/ 	.short	0x0100
        /*0692*/ 	.byte	0x04
	.zero		1


	//   ....[90]....
        /*0694*/ 	.word	0x00001d90
        /*0698*/ 	.word	0x00000000
        /*069c*/ 	.word	0x000002c0
        /*06a0*/ 	.short	0x010a
        /*06a2*/ 	.byte	0xff
	.zero		1


	//   ....[91]....
        /*06a4*/ 	.word	0x00001dc0
        /*06a8*/ 	.word	0x00000000
        /*06ac*/ 	.word	0x000002b0
        /*06b0*/ 	.short	0x0101
        /*06b2*/ 	.byte	0xff
	.zero		1


	//   ....[92]....
        /*06b4*/ 	.word	0x00001e90
        /*06b8*/ 	.word	0x000000ff
        /*06bc*/ 	.word	0x00000110
        /*06c0*/ 	.short	0x010a
        /*06c2*/ 	.byte	0x04
	.zero		1


	//   ....[93]....
        /*06c4*/ 	.word	0x00001f10
        /*06c8*/ 	.word	0x000000ff
        /*06cc*/ 	.word	0x00000110
        /*06d0*/ 	.short	0x010a
        /*06d2*/ 	.byte	0x21
	.zero		1


	//   ....[94]....
        /*06d4*/ 	.word	0x000020a0
        /*06d8*/ 	.word	0x000000ff
        /*06dc*/ 	.word	0x00000110
        /*06e0*/ 	.short	0x010a
        /*06e2*/ 	.byte	0x08
	.zero		1


	//   ....[95]....
        /*06e4*/ 	.word	0x000021c0
        /*06e8*/ 	.word	0x000000ff
        /*06ec*/ 	.word	0x00000248
        /*06f0*/ 	.short	0x0101
        /*06f2*/ 	.byte	0x06
	.zero		1


	//   ....[96]....
        /*06f4*/ 	.word	0x000021e0
        /*06f8*/ 	.word	0x000000ff
        /*06fc*/ 	.word	0x00000110
        /*0700*/ 	.short	0x010a
        /*0702*/ 	.byte	0x04
	.zero		1


	//   ....[97]....
        /*0704*/ 	.word	0x00002260
        /*0708*/ 	.word	0x000000ff
        /*070c*/ 	.word	0x00000110
        /*0710*/ 	.short	0x010a
        /*0712*/ 	.byte	0x11
	.zero		1


	//   ....[98]....
        /*0714*/ 	.word	0x000023f0
        /*0718*/ 	.word	0x000000ff
        /*071c*/ 	.word	0x00000110
        /*0720*/ 	.short	0x010a
        /*0722*/ 	.byte	0x07
	.zero		1


	//   ....[99]....
        /*0724*/ 	.word	0x00002540
        /*0728*/ 	.word	0x00000003
        /*072c*/ 	.word	0x00000250
        /*0730*/ 	.short	0x010a
        /*0732*/ 	.byte	0xff
	.zero		1


	//   ....[100]....
        /*0734*/ 	.word	0x00002690
        /*0738*/ 	.word	0x00000000
        /*073c*/ 	.word	0x00000000
        /*0740*/ 	.short	0x0101
        /*0742*/ 	.byte	0xff
	.zero		1


	//   ....[101]....
        /*0744*/ 	.word	0x00002c40
        /*0748*/ 	.word	0x000000ff
        /*074c*/ 	.word	0x00000000
        /*0750*/ 	.short	0x010a
        /*0752*/ 	.byte	0x04
	.zero		1


	//   ....[102]....
        /*0754*/ 	.word	0x00002cd0
        /*0758*/ 	.word	0x000000ff
        /*075c*/ 	.word	0x00000000
        /*0760*/ 	.short	0x010a
        /*0762*/ 	.byte	0x05
	.zero		1


	//   ....[103]....
        /*0764*/ 	.word	0x00002d60
        /*0768*/ 	.word	0x000000ff
        /*076c*/ 	.word	0x00000000
        /*0770*/ 	.short	0x010a
        /*0772*/ 	.byte	0x05
	.zero		1


	//   ....[104]....
        /*0774*/ 	.word	0x00002df0
        /*0778*/ 	.word	0x000000ff
        /*077c*/ 	.word	0x00000000
        /*0780*/ 	.short	0x010a
        /*0782*/ 	.byte	0x05
	.zero		1


	//   ....[105]....
        /*0784*/ 	.word	0x00002e80
        /*0788*/ 	.word	0x000000ff
        /*078c*/ 	.word	0x00000000
        /*0790*/ 	.short	0x010a
        /*0792*/ 	.byte	0x05
	.zero		1


	//   ....[106]....
        /*0794*/ 	.word	0x00002f10
        /*0798*/ 	.word	0x000000ff
        /*079c*/ 	.word	0x00000000
        /*07a0*/ 	.short	0x010a
        /*07a2*/ 	.byte	0x05
	.zero		1


	//   ....[107]....
        /*07a4*/ 	.word	0x00002fa0
        /*07a8*/ 	.word	0x000000ff
        /*07ac*/ 	.word	0x00000000
        /*07b0*/ 	.short	0x010a
        /*07b2*/ 	.byte	0x05
	.zero		1


	//   ....[108]....
        /*07b4*/ 	.word	0x00003030
        /*07b8*/ 	.word	0x000000ff
        /*07bc*/ 	.word	0x00000000
        /*07c0*/ 	.short	0x010a
        /*07c2*/ 	.byte	0x05
	.zero		1


	//   ....[109]....
        /*07c4*/ 	.word	0x000030c0
        /*07c8*/ 	.word	0x000000ff
        /*07cc*/ 	.word	0x00000000
        /*07d0*/ 	.short	0x010a
        /*07d2*/ 	.byte	0x05
	.zero		1


	//   ....[110]....
        /*07d4*/ 	.word	0x00003150
        /*07d8*/ 	.word	0x000000ff
        /*07dc*/ 	.word	0x00000000
        /*07e0*/ 	.short	0x010a
        /*07e2*/ 	.byte	0x05
	.zero		1


	//   ....[111]....
        /*07e4*/ 	.word	0x000031e0
        /*07e8*/ 	.word	0x000000ff
        /*07ec*/ 	.word	0x00000000
        /*07f0*/ 	.short	0x010a
        /*07f2*/ 	.byte	0x05
	.zero		1


	//   ....[112]....
        /*07f4*/ 	.word	0x00003270
        /*07f8*/ 	.word	0x000000ff
        /*07fc*/ 	.word	0x00000000
        /*0800*/ 	.short	0x010a
        /*0802*/ 	.byte	0x05
	.zero		1


	//   ....[113]....
        /*0804*/ 	.word	0x00003300
        /*0808*/ 	.word	0x000000ff
        /*080c*/ 	.word	0x00000000
        /*0810*/ 	.short	0x010a
        /*0812*/ 	.byte	0x05
	.zero		1


	//   ....[114]....
        /*0814*/ 	.word	0x00003390
        /*0818*/ 	.word	0x000000ff
        /*081c*/ 	.word	0x00000000
        /*0820*/ 	.short	0x010a
        /*0822*/ 	.byte	0x05
	.zero		1


	//   ....[115]....
        /*0824*/ 	.word	0x00003420
        /*0828*/ 	.word	0x000000ff
        /*082c*/ 	.word	0x00000000
        /*0830*/ 	.short	0x010a
        /*0832*/ 	.byte	0x05
	.zero		1


	//   ....[116]....
        /*0834*/ 	.word	0x000034b0
        /*0838*/ 	.word	0x000000ff
        /*083c*/ 	.word	0x00000000
        /*0840*/ 	.short	0x010a
        /*0842*/ 	.byte	0x05
	.zero		1


	//   ....[117]....
        /*0844*/ 	.word	0x00003540
        /*0848*/ 	.word	0x000000ff
        /*084c*/ 	.word	0x00000000
        /*0850*/ 	.short	0x010a
        /*0852*/ 	.byte	0x05
	.zero		1


	//   ....[118]....
        /*0854*/ 	.word	0x000035d0
        /*0858*/ 	.word	0x000000ff
        /*085c*/ 	.word	0x00000000
        /*0860*/ 	.short	0x010a
        /*0862*/ 	.byte	0x05
	.zero		1


	//   ....[119]....
        /*0864*/ 	.word	0x00003660
        /*0868*/ 	.word	0x000000ff
        /*086c*/ 	.word	0x00000000
        /*0870*/ 	.short	0x010a
        /*0872*/ 	.byte	0x05
	.zero		1


	//   ....[120]....
        /*0874*/ 	.word	0x000036f0
        /*0878*/ 	.word	0x000000ff
        /*087c*/ 	.word	0x00000000
        /*0880*/ 	.short	0x010a
        /*0882*/ 	.byte	0x05
	.zero		1


	//   ....[121]....
        /*0884*/ 	.word	0x00003780
        /*0888*/ 	.word	0x000000ff
        /*088c*/ 	.word	0x00000000
        /*0890*/ 	.short	0x010a
        /*0892*/ 	.byte	0x05
	.zero		1


	//   ....[122]....
        /*0894*/ 	.word	0x00003810
        /*0898*/ 	.word	0x000000ff
        /*089c*/ 	.word	0x00000000
        /*08a0*/ 	.short	0x010a
        /*08a2*/ 	.byte	0x05
	.zero		1


	//   ....[123]....
        /*08a4*/ 	.word	0x000038a0
        /*08a8*/ 	.word	0x000000ff
        /*08ac*/ 	.word	0x00000000
        /*08b0*/ 	.short	0x010a
        /*08b2*/ 	.byte	0x05
	.zero		1


	//   ....[124]....
        /*08b4*/ 	.word	0x00003930
        /*08b8*/ 	.word	0x000000ff
        /*08bc*/ 	.word	0x00000000
        /*08c0*/ 	.short	0x010a
        /*08c2*/ 	.byte	0x05
	.zero		1


	//   ....[125]....
        /*08c4*/ 	.word	0x000039c0
        /*08c8*/ 	.word	0x000000ff
        /*08cc*/ 	.word	0x00000000
        /*08d0*/ 	.short	0x010a
        /*08d2*/ 	.byte	0x05
	.zero		1


	//   ....[126]....
        /*08d4*/ 	.word	0x00003a50
        /*08d8*/ 	.word	0x000000ff
        /*08dc*/ 	.word	0x00000000
        /*08e0*/ 	.short	0x010a
        /*08e2*/ 	.byte	0x05
	.zero		1


	//   ....[127]....
        /*08e4*/ 	.word	0x00003ae0
        /*08e8*/ 	.word	0x000000ff
        /*08ec*/ 	.word	0x00000000
        /*08f0*/ 	.short	0x010a
        /*08f2*/ 	.byte	0x05
	.zero		1


	//   ....[128]....
        /*08f4*/ 	.word	0x00003b70
        /*08f8*/ 	.word	0x000000ff
        /*08fc*/ 	.word	0x00000000
        /*0900*/ 	.short	0x010a
        /*0902*/ 	.byte	0x05
	.zero		1


	//   ....[129]....
        /*0904*/ 	.word	0x00003c00
        /*0908*/ 	.word	0x000000ff
        /*090c*/ 	.word	0x00000000
        /*0910*/ 	.short	0x010a
        /*0912*/ 	.byte	0x05
	.zero		1


	//   ....[130]....
        /*0914*/ 	.word	0x00003c90
        /*0918*/ 	.word	0x000000ff
        /*091c*/ 	.word	0x00000000
        /*0920*/ 	.short	0x010a
        /*0922*/ 	.byte	0x05
	.zero		1


	//   ....[131]....
        /*0924*/ 	.word	0x00003d20
        /*0928*/ 	.word	0x000000ff
        /*092c*/ 	.word	0x00000000
        /*0930*/ 	.short	0x010a
        /*0932*/ 	.byte	0x05
	.zero		1


	//   ....[132]....
        /*0934*/ 	.word	0x00003db0
        /*0938*/ 	.word	0x000000ff
        /*093c*/ 	.word	0x00000000
        /*0940*/ 	.short	0x010a
        /*0942*/ 	.byte	0x05
	.zero		1


	//   ....[133]....
        /*0944*/ 	.word	0x00003e40
        /*0948*/ 	.word	0x000000ff
        /*094c*/ 	.word	0x00000000
        /*0950*/ 	.short	0x010a
        /*0952*/ 	.byte	0x05
	.zero		1


	//   ....[134]....
        /*0954*/ 	.word	0x00003ee0
        /*0958*/ 	.word	0x00000000
        /*095c*/ 	.word	0x00000000
        /*0960*/ 	.short	0x010a
        /*0962*/ 	.byte	0xff
	.zero		1


	//   ....[135]....
        /*0964*/ 	.word	0x00004000
        /*0968*/ 	.word	0x00000002
        /*096c*/ 	.word	0x000002b0
        /*0970*/ 	.short	0x010a
        /*0972*/ 	.byte	0xff
	.zero		1


	//   ....[136]....
        /*0974*/ 	.word	0x00004070
        /*0978*/ 	.word	0x00000002
        /*097c*/ 	.word	0x00000000
        /*0980*/ 	.short	0x0101
        /*0982*/ 	.byte	0xff
	.zero		1


	//   ....[137]....
        /*0984*/ 	.word	0x00004090
        /*0988*/ 	.word	0x000000ff
        /*098c*/ 	.word	0x00000260
        /*0990*/ 	.short	0x010a
        /*0992*/ 	.byte	0x04
	.zero		1


	//   ....[138]....
        /*0994*/ 	.word	0x000041b0
        /*0998*/ 	.word	0x00000002
        /*099c*/ 	.word	0x00000250
        /*09a0*/ 	.short	0x010a
        /*09a2*/ 	.byte	0xff
	.zero		1


	//   ....[139]....
        /*09a4*/ 	.word	0x000042b0
        /*09a8*/ 	.word	0x00000002
        /*09ac*/ 	.word	0x00000000
        /*09b0*/ 	.short	0x0101
        /*09b2*/ 	.byte	0xff
	.zero		1


	//   ....[140]....
        /*09b4*/ 	.word	0x00004340
        /*09b8*/ 	.word	0x000000ff
        /*09bc*/ 	.word	0x00000260
        /*09c0*/ 	.short	0x0106
        /*09c2*/ 	.byte	0x04
	.zero		1


	//   ....[141]....
        /*09c4*/ 	.word	0x00004360
        /*09c8*/ 	.word	0x000000ff
        /*09cc*/ 	.word	0x00000260
        /*09d0*/ 	.short	0x010a
        /*09d2*/ 	.byte	0x04
	.zero		1


	//   ....[142]....
        /*09d4*/ 	.word	0x000043f0
        /*09d8*/ 	.word	0x000000ff
        /*09dc*/ 	.word	0x00000260
        /*09e0*/ 	.short	0x0106
        /*09e2*/ 	.byte	0x07
	.zero		1


	//   ....[143]....
        /*09e4*/ 	.word	0x00004430
        /*09e8*/ 	.word	0x00000000
        /*09ec*/ 	.word	0x00000260
        /*09f0*/ 	.short	0x010a
        /*09f2*/ 	.byte	0xff
	.zero		1


	//   ....[144]....
        /*09f4*/ 	.word	0x00004920
        /*09f8*/ 	.word	0x00000000
        /*09fc*/ 	.word	0x00000250
        /*0a00*/ 	.short	0x010a
        /*0a02*/ 	.byte	0xff
	.zero		1


	//   ....[145]....
        /*0a04*/ 	.word	0x00004a20
        /*0a08*/ 	.word	0x00000003
        /*0a0c*/ 	.word	0x00000000
        /*0a10*/ 	.short	0x0101
        /*0a12*/ 	.byte	0xff
	.zero		1


	//   ....[146]....
        /*0a14*/ 	.word	0x00004a30
        /*0a18*/ 	.word	0x000000ff
        /*0a1c*/ 	.word	0x00000000
        /*0a20*/ 	.short	0x010a
        /*0a22*/ 	.byte	0x04
	.zero		1


	//   ....[147]....
        /*0a24*/ 	.word	0x00004a50
        /*0a28*/ 	.word	0x000000ff
        /*0a2c*/ 	.word	0x00000290
        /*0a30*/ 	.short	0x010a
        /*0a32*/ 	.byte	0x13
	.zero		1


	//   ....[148]....
        /*0a34*/ 	.word	0x00004b90
        /*0a38*/ 	.word	0x000000ff
        /*0a3c*/ 	.word	0x00000000
        /*0a40*/ 	.short	0x010a
        /*0a42*/ 	.byte	0x06
	.zero		1


	//   ....[149]....
        /*0a44*/ 	.word	0x00004c90
        /*0a48*/ 	.word	0x000000ff
        /*0a4c*/ 	.word	0x00000000
        /*0a50*/ 	.short	0x010a
        /*0a52*/ 	.byte	0x04
	.zero		1


	//   ....[150]....
        /*0a54*/ 	.word	0x00004e70
        /*0a58*/ 	.word	0x000000ff
        /*0a5c*/ 	.word	0x00000000
        /*0a60*/ 	.short	0x010a
        /*0a62*/ 	.byte	0x04
	.zero		1


	//   ....[151]....
        /*0a64*/ 	.word	0x00004f00
        /*0a68*/ 	.word	0x000000ff
        /*0a6c*/ 	.word	0x00000000
        /*0a70*/ 	.short	0x010a
        /*0a72*/ 	.byte	0x05
	.zero		1


	//   ....[152]....
        /*0a74*/ 	.word	0x00004f90
        /*0a78*/ 	.word	0x000000ff
        /*0a7c*/ 	.word	0x00000000
        /*0a80*/ 	.short	0x010a
        /*0a82*/ 	.byte	0x05
	.zero		1


	//   ....[153]....
        /*0a84*/ 	.word	0x00005020
        /*0a88*/ 	.word	0x000000ff
        /*0a8c*/ 	.word	0x00000000
        /*0a90*/ 	.short	0x010a
        /*0a92*/ 	.byte	0x04
	.zero		1


	//   ....[154]....
        /*0a94*/ 	.word	0x000054d0
        /*0a98*/ 	.word	0x0000000c
        /*0a9c*/ 	.word	0x00000250
        /*0aa0*/ 	.short	0x010a
        /*0aa2*/ 	.byte	0xff
	.zero		1


	//   ....[155]....
        /*0aa4*/ 	.word	0x00005640
        /*0aa8*/ 	.word	0x00000000
        /*0aac*/ 	.word	0x00000000
        /*0ab0*/ 	.short	0x0101
        /*0ab2*/ 	.byte	0xff
	.zero		1


	//   ....[156]....
        /*0ab4*/ 	.word	0x00005ad0
        /*0ab8*/ 	.word	0x000000ff
        /*0abc*/ 	.word	0x00000248
        /*0ac0*/ 	.short	0x010a
        /*0ac2*/ 	.byte	0x15
	.zero		1


	//   ....[157]....
        /*0ac4*/ 	.word	0x00005c50
        /*0ac8*/ 	.word	0x000000ff
        /*0acc*/ 	.word	0x00000230
        /*0ad0*/ 	.short	0x010a
        /*0ad2*/ 	.byte	0x15
	.zero		1


	//   ....[158]....
        /*0ad4*/ 	.word	0x00005dd0
        /*0ad8*/ 	.word	0x000000ff
        /*0adc*/ 	.word	0x00000220
        /*0ae0*/ 	.short	0x010b
        /*0ae2*/ 	.byte	0x15
	.zero		1


	//   ....[159]....
        /*0ae4*/ 	.word	0x00005de0
        /*0ae8*/ 	.word	0x000000ff
        /*0aec*/ 	.word	0x00000000
        /*0af0*/ 	.short	0x0101
        /*0af2*/ 	.byte	0x06
	.zero		1


	//   ....[160]....
        /*0af4*/ 	.word	0x00005df0
        /*0af8*/ 	.word	0x000000ff
        /*0afc*/ 	.word	0x00000238
        /*0b00*/ 	.short	0x010a
        /*0b02*/ 	.byte	0x15
	.zero		1


	//   ....[161]....
        /*0b04*/ 	.word	0x00005fe0
        /*0b08*/ 	.word	0x000000ff
        /*0b0c*/ 	.word	0x00000228
        /*0b10*/ 	.short	0x010b
        /*0b12*/ 	.byte	0x15
	.zero		1


	//   ....[162]....
        /*0b14*/ 	.word	0x00005ff0
        /*0b18*/ 	.word	0x000000ff
        /*0b1c*/ 	.word	0x00000000
        /*0b20*/ 	.short	0x0101
        /*0b22*/ 	.byte	0x21
	.zero		1


	//   ....[163]....
        /*0b24*/ 	.word	0x00006020
        /*0b28*/ 	.word	0x000000ff
        /*0b2c*/ 	.word	0x00000230
        /*0b30*/ 	.short	0x010a
        /*0b32*/ 	.byte	0x15
	.zero		1


	//   ....[164]....
        /*0b34*/ 	.word	0x00006060
        /*0b38*/ 	.word	0x00000000
        /*0b3c*/ 	.word	0x00000238
        /*0b40*/ 	.short	0x010a
        /*0b42*/ 	.byte	0xff
	.zero		1


	//   ....[165]....
        /*0b44*/ 	.word	0x00006370
        /*0b48*/ 	.word	0x00000003
        /*0b4c*/ 	.word	0x00000250
        /*0b50*/ 	.short	0x010a
        /*0b52*/ 	.byte	0xff
	.zero		1


	//   ....[166]....
        /*0b54*/ 	.word	0x000064f0
        /*0b58*/ 	.word	0x00000000
        /*0b5c*/ 	.word	0x00000000
        /*0b60*/ 	.short	0x0101
        /*0b62*/ 	.byte	0xff
	.zero		1


	//   ....[167]....
        /*0b64*/ 	.word	0x00007000
        /*0b68*/ 	.word	0x00000003
        /*0b6c*/ 	.word	0x00000220
        /*0b70*/ 	.short	0x010a
        /*0b72*/ 	.byte	0xff
	.zero		1


	//   ....[168]....
        /*0b74*/ 	.word	0x00007040
        /*0b78*/ 	.word	0x0000002b
        /*0b7c*/ 	.word	0x00000270
        /*0b80*/ 	.short	0x010a
        /*0b82*/ 	.byte	0xff
	.zero		1


	//   ....[169]....
        /*0b84*/ 	.word	0x00007180
        /*0b88*/ 	.word	0x00000003
        /*0b8c*/ 	.word	0x00000220
        /*0b90*/ 	.short	0x010a
        /*0b92*/ 	.byte	0xff
	.zero		1


	//   ....[170]....
        /*0b94*/ 	.word	0x000072a0
        /*0b98*/ 	.word	0x00000000
        /*0b9c*/ 	.word	0x00000000
        /*0ba0*/ 	.short	0x0101
        /*0ba2*/ 	.byte	0xff
	.zero		1


	//   ....[171]....
        /*0ba4*/ 	.word	0x00007320
        /*0ba8*/ 	.word	0x0000002b
        /*0bac*/ 	.word	0x00000270
        /*0bb0*/ 	.short	0x010a
        /*0bb2*/ 	.byte	0xff
	.zero		1


	//   ....[172]....
        /*0bb4*/ 	.word	0x00007e90
        /*0bb8*/ 	.word	0x00000003
        /*0bbc*/ 	.word	0x00000220
        /*0bc0*/ 	.short	0x010a
        /*0bc2*/ 	.byte	0xff
	.zero		1


	//   ....[173]....
        /*0bc4*/ 	.word	0x00007f40
        /*0bc8*/ 	.word	0x00000003
        /*0bcc*/ 	.word	0x00000220
        /*0bd0*/ 	.short	0x010a
        /*0bd2*/ 	.byte	0xff
	.zero		1


	//   ....[174]....
        /*0bd4*/ 	.word	0x00008060
        /*0bd8*/ 	.word	0x00000000
        /*0bdc*/ 	.word	0x00000000
        /*0be0*/ 	.short	0x0101
        /*0be2*/ 	.byte	0xff
	.zero		1


	//   ....[175]....
        /*0be4*/ 	.word	0x00008470
        /*0be8*/ 	.word	0x000000ff
        /*0bec*/ 	.word	0x00000000
        /*0bf0*/ 	.short	0x0101
        /*0bf2*/ 	.byte	0x04
	.zero		1


	//   ....[176]....
        /*0bf4*/ 	.word	0x00008d70
        /*0bf8*/ 	.word	0x00000000
        /*0bfc*/ 	.word	0x000002c0
        /*0c00*/ 	.short	0x010a
        /*0c02*/ 	.byte	0xff
	.zero		1


	//   ....[177]....
        /*0c04*/ 	.word	0x00008dd0
        /*0c08*/ 	.word	0x00000000
        /*0c0c*/ 	.word	0x00000110
        /*0c10*/ 	.short	0x010a
        /*0c12*/ 	.byte	0xff
	.zero		1


	//   ....[178]....
        /*0c14*/ 	.word	0x00008e30
        /*0c18*/ 	.word	0x00000000
        /*0c1c*/ 	.word	0x00000110
        /*0c20*/ 	.short	0x010a
        /*0c22*/ 	.byte	0xff
	.zero		1


	//   ....[179]....
        /*0c24*/ 	.word	0x00008e80
        /*0c28*/ 	.word	0x00000003
        /*0c2c*/ 	.word	0x00000250
        /*0c30*/ 	.short	0x010a
        /*0c32*/ 	.byte	0xff
	.zero		1


	//   ....[180]....
        /*0c34*/ 	.word	0x00008ee0
        /*0c38*/ 	.word	0x00000000
        /*0c3c*/ 	.word	0x00000000
        /*0c40*/ 	.short	0x010a
        /*0c42*/ 	.byte	0xff
	.zero		1


	//   ....[181]....
        /*0c44*/ 	.word	0x00008f40
        /*0c48*/ 	.word	0x00000000
        /*0c4c*/ 	.word	0x00000000
        /*0c50*/ 	.short	0x010a
        /*0c52*/ 	.byte	0xff
	.zero		1


	//   ....[182]....
        /*0c54*/ 	.word	0x00008fa0
        /*0c58*/ 	.word	0x00000000
        /*0c5c*/ 	.word	0x00000000
        /*0c60*/ 	.short	0x010a
        /*0c62*/ 	.byte	0xff
	.zero		1


	//   ....[183]....
        /*0c64*/ 	.word	0x00009000
        /*0c68*/ 	.word	0x00000000
        /*0c6c*/ 	.word	0x00000000
        /*0c70*/ 	.short	0x010a
        /*0c72*/ 	.byte	0xff
	.zero		1


	//   ....[184]....
        /*0c74*/ 	.word	0x00009060
        /*0c78*/ 	.word	0x00000000
        /*0c7c*/ 	.word	0x00000000
        /*0c80*/ 	.short	0x010a
        /*0c82*/ 	.byte	0xff
	.zero		1


	//   ....[185]....
        /*0c84*/ 	.word	0x000090c0
        /*0c88*/ 	.word	0x00000000
        /*0c8c*/ 	.word	0x00000000
        /*0c90*/ 	.short	0x010a
        /*0c92*/ 	.byte	0xff
	.zero		1


	//   ....[186]....
        /*0c94*/ 	.word	0x00009120
        /*0c98*/ 	.word	0x00000000
        /*0c9c*/ 	.word	0x00000000
        /*0ca0*/ 	.short	0x010a
        /*0ca2*/ 	.byte	0xff
	.zero		1


	//   ....[187]....
        /*0ca4*/ 	.word	0x00009180
        /*0ca8*/ 	.word	0x00000000
        /*0cac*/ 	.word	0x00000000
        /*0cb0*/ 	.short	0x010a
        /*0cb2*/ 	.byte	0xff
	.zero		1


	//   ....[188]....
        /*0cb4*/ 	.word	0x000091e0
        /*0cb8*/ 	.word	0x00000000
        /*0cbc*/ 	.word	0x00000000
        /*0cc0*/ 	.short	0x010a
        /*0cc2*/ 	.byte	0xff
	.zero		1


	//   ....[189]....
        /*0cc4*/ 	.word	0x00009240
        /*0cc8*/ 	.word	0x00000000
        /*0ccc*/ 	.word	0x00000000
        /*0cd0*/ 	.short	0x010a
        /*0cd2*/ 	.byte	0xff
	.zero		1


	//   ....[190]....
        /*0cd4*/ 	.word	0x000092a0
        /*0cd8*/ 	.word	0x00000000
        /*0cdc*/ 	.word	0x00000000
        /*0ce0*/ 	.short	0x010a
        /*0ce2*/ 	.byte	0xff
	.zero		1


	//   ....[191]....
        /*0ce4*/ 	.word	0x00009300
        /*0ce8*/ 	.word	0x00000000
        /*0cec*/ 	.word	0x00000000
        /*0cf0*/ 	.short	0x010a
        /*0cf2*/ 	.byte	0xff
	.zero		1


	//   ....[192]....
        /*0cf4*/ 	.word	0x00009360
        /*0cf8*/ 	.word	0x00000000
        /*0cfc*/ 	.word	0x00000000
        /*0d00*/ 	.short	0x010a
        /*0d02*/ 	.byte	0xff
	.zero		1


	//   ....[193]....
        /*0d04*/ 	.word	0x000093c0
        /*0d08*/ 	.word	0x00000000
        /*0d0c*/ 	.word	0x00000000
        /*0d10*/ 	.short	0x010a
        /*0d12*/ 	.byte	0xff
	.zero		1


	//   ....[194]....
        /*0d14*/ 	.word	0x00009420
        /*0d18*/ 	.word	0x00000000
        /*0d1c*/ 	.word	0x00000000
        /*0d20*/ 	.short	0x010a
        /*0d22*/ 	.byte	0xff
	.zero		1


	//   ....[195]....
        /*0d24*/ 	.word	0x00009480
        /*0d28*/ 	.word	0x00000000
        /*0d2c*/ 	.word	0x00000000
        /*0d30*/ 	.short	0x010a
        /*0d32*/ 	.byte	0xff
	.zero		1


	//   ....[196]....
        /*0d34*/ 	.word	0x000094e0
        /*0d38*/ 	.word	0x00000000
        /*0d3c*/ 	.word	0x00000000
        /*0d40*/ 	.short	0x010a
        /*0d42*/ 	.byte	0xff
	.zero		1


	//   ....[197]....
        /*0d44*/ 	.word	0x00009540
        /*0d48*/ 	.word	0x00000000
        /*0d4c*/ 	.word	0x00000000
        /*0d50*/ 	.short	0x010a
        /*0d52*/ 	.byte	0xff
	.zero		1


	//   ....[198]....
        /*0d54*/ 	.word	0x000095a0
        /*0d58*/ 	.word	0x00000000
        /*0d5c*/ 	.word	0x00000000
        /*0d60*/ 	.short	0x010a
        /*0d62*/ 	.byte	0xff
	.zero		1


	//   ....[199]....
        /*0d64*/ 	.word	0x00009600
        /*0d68*/ 	.word	0x00000000
        /*0d6c*/ 	.word	0x00000000
        /*0d70*/ 	.short	0x010a
        /*0d72*/ 	.byte	0xff
	.zero		1


	//   ....[200]....
        /*0d74*/ 	.word	0x00009660
        /*0d78*/ 	.word	0x00000000
        /*0d7c*/ 	.word	0x00000000
        /*0d80*/ 	.short	0x010a
        /*0d82*/ 	.byte	0xff
	.zero		1


	//   ....[201]....
        /*0d84*/ 	.word	0x000096c0
        /*0d88*/ 	.word	0x00000000
        /*0d8c*/ 	.word	0x00000000
        /*0d90*/ 	.short	0x010a
        /*0d92*/ 	.byte	0xff
	.zero		1


	//   ....[202]....
        /*0d94*/ 	.word	0x00009720
        /*0d98*/ 	.word	0x00000000
        /*0d9c*/ 	.word	0x00000000
        /*0da0*/ 	.short	0x010a
        /*0da2*/ 	.byte	0xff
	.zero		1


	//   ....[203]....
        /*0da4*/ 	.word	0x00009780
        /*0da8*/ 	.word	0x00000000
        /*0dac*/ 	.word	0x00000000
        /*0db0*/ 	.short	0x010a
        /*0db2*/ 	.byte	0xff
	.zero		1


	//   ....[204]....
        /*0db4*/ 	.word	0x000097e0
        /*0db8*/ 	.word	0x00000000
        /*0dbc*/ 	.word	0x00000000
        /*0dc0*/ 	.short	0x010a
        /*0dc2*/ 	.byte	0xff
	.zero		1


	//   ....[205]....
        /*0dc4*/ 	.word	0x00009840
        /*0dc8*/ 	.word	0x00000000
        /*0dcc*/ 	.word	0x00000000
        /*0dd0*/ 	.short	0x010a
        /*0dd2*/ 	.byte	0xff
	.zero		1


	//   ....[206]....
        /*0dd4*/ 	.word	0x000098a0
        /*0dd8*/ 	.word	0x00000000
        /*0ddc*/ 	.word	0x00000000
        /*0de0*/ 	.short	0x010a
        /*0de2*/ 	.byte	0xff
	.zero		1


	//   ....[207]....
        /*0de4*/ 	.word	0x00009900
        /*0de8*/ 	.word	0x00000000
        /*0dec*/ 	.word	0x00000000
        /*0df0*/ 	.short	0x010a
        /*0df2*/ 	.byte	0xff
	.zero		1


	//   ....[208]....
        /*0df4*/ 	.word	0x00009960
        /*0df8*/ 	.word	0x00000000
        /*0dfc*/ 	.word	0x00000000
        /*0e00*/ 	.short	0x010a
        /*0e02*/ 	.byte	0xff
	.zero		1


	//   ....[209]....
        /*0e04*/ 	.word	0x000099c0
        /*0e08*/ 	.word	0x00000000
        /*0e0c*/ 	.word	0x00000000
        /*0e10*/ 	.short	0x010a
        /*0e12*/ 	.byte	0xff
	.zero		1


	//   ....[210]....
        /*0e14*/ 	.word	0x00009a20
        /*0e18*/ 	.word	0x00000000
        /*0e1c*/ 	.word	0x00000000
        /*0e20*/ 	.short	0x010a
        /*0e22*/ 	.byte	0xff
	.zero		1


	//   ....[211]....
        /*0e24*/ 	.word	0x00009a80
        /*0e28*/ 	.word	0x00000000
        /*0e2c*/ 	.word	0x00000000
        /*0e30*/ 	.short	0x010a
        /*0e32*/ 	.byte	0xff
	.zero		1


	//   ....[212]....
        /*0e34*/ 	.word	0x00009ae0
        /*0e38*/ 	.word	0x00000000
        /*0e3c*/ 	.word	0x00000000
        /*0e40*/ 	.short	0x010a
        /*0e42*/ 	.byte	0xff
	.zero		1


	//   ....[213]....
        /*0e44*/ 	.word	0x00009b30
        /*0e48*/ 	.word	0x00000002
        /*0e4c*/ 	.word	0x000002b0
        /*0e50*/ 	.short	0x010a
        /*0e52*/ 	.byte	0xff
	.zero		1


	//   ....[214]....
        /*0e54*/ 	.word	0x00009b90
        /*0e58*/ 	.word	0x00000002
        /*0e5c*/ 	.word	0x00000260
        /*0e60*/ 	.short	0x010a
        /*0e62*/ 	.byte	0xff
	.zero		1


	//   ....[215]....
        /*0e64*/ 	.word	0x00009be0
        /*0e68*/ 	.word	0x00000002
        /*0e6c*/ 	.word	0x00000250
        /*0e70*/ 	.short	0x010a
        /*0e72*/ 	.byte	0xff
	.zero		1


	//   ....[216]....
        /*0e74*/ 	.word	0x00009c40
        /*0e78*/ 	.word	0x00000000
        /*0e7c*/ 	.word	0x00000260
        /*0e80*/ 	.short	0x010a
        /*0e82*/ 	.byte	0xff
	.zero		1


	//   ....[217]....
        /*0e84*/ 	.word	0x00009c90
        /*0e88*/ 	.word	0x00000000
        /*0e8c*/ 	.word	0x00000250
        /*0e90*/ 	.short	0x010a
        /*0e92*/ 	.byte	0xff
	.zero		1


	//   ....[218]....
        /*0e94*/ 	.word	0x00009cf0
        /*0e98*/ 	.word	0x00000002
        /*0e9c*/ 	.word	0x00000290
        /*0ea0*/ 	.short	0x010a
        /*0ea2*/ 	.byte	0xff
	.zero		1


	//   ....[219]....
        /*0ea4*/ 	.word	0x00009d50
        /*0ea8*/ 	.word	0x00000000
        /*0eac*/ 	.word	0x00000000
        /*0eb0*/ 	.short	0x010a
        /*0eb2*/ 	.byte	0xff
	.zero		1


	//   ....[220]....
        /*0eb4*/ 	.word	0x00009db0
        /*0eb8*/ 	.word	0x00000000
        /*0ebc*/ 	.word	0x00000000
        /*0ec0*/ 	.short	0x010a
        /*0ec2*/ 	.byte	0xff
	.zero		1


	//   ....[221]....
        /*0ec4*/ 	.word	0x00009e10
        /*0ec8*/ 	.word	0x00000000
        /*0ecc*/ 	.word	0x00000000
        /*0ed0*/ 	.short	0x010a
        /*0ed2*/ 	.byte	0xff
	.zero		1


	//   ....[222]....
        /*0ed4*/ 	.word	0x00009e70
        /*0ed8*/ 	.word	0x00000000
        /*0edc*/ 	.word	0x00000000
        /*0ee0*/ 	.short	0x010a
        /*0ee2*/ 	.byte	0xff
	.zero		1


	//   ....[223]....
        /*0ee4*/ 	.word	0x00009ed0
        /*0ee8*/ 	.word	0x00000000
        /*0eec*/ 	.word	0x00000000
        /*0ef0*/ 	.short	0x010a
        /*0ef2*/ 	.byte	0xff
	.zero		1


	//   ....[224]....
        /*0ef4*/ 	.word	0x00009f20
        /*0ef8*/ 	.word	0x0000000c
        /*0efc*/ 	.word	0x00000250
        /*0f00*/ 	.short	0x010a
        /*0f02*/ 	.byte	0xff
	.zero		1


	//   ....[225]....
        /*0f04*/ 	.word	0x00009f80
        /*0f08*/ 	.word	0x00000000
        /*0f0c*/ 	.word	0x00000248
        /*0f10*/ 	.short	0x010a
        /*0f12*/ 	.byte	0xff
	.zero		1


	//   ....[226]....
        /*0f14*/ 	.word	0x00009fe0
        /*0f18*/ 	.word	0x00000000
        /*0f1c*/ 	.word	0x00000230
        /*0f20*/ 	.short	0x010a
        /*0f22*/ 	.byte	0xff
	.zero		1


	//   ....[227]....
        /*0f24*/ 	.word	0x0000a040
        /*0f28*/ 	.word	0x00000000
        /*0f2c*/ 	.word	0x00000238
        /*0f30*/ 	.short	0x010a
        /*0f32*/ 	.byte	0xff
	.zero		1


	//   ....[228]....
        /*0f34*/ 	.word	0x0000a0a0
        /*0f38*/ 	.word	0x00000000
        /*0f3c*/ 	.word	0x00000230
        /*0f40*/ 	.short	0x010a
        /*0f42*/ 	.byte	0xff
	.zero		1


	//   ....[229]....
        /*0f44*/ 	.word	0x0000a0f0
        /*0f48*/ 	.word	0x00000003
        /*0f4c*/ 	.word	0x00000250
        /*0f50*/ 	.short	0x010a
        /*0f52*/ 	.byte	0xff
	.zero		1


	//   ....[230]....
        /*0f54*/ 	.word	0x0000a140
        /*0f58*/ 	.word	0x00000003
        /*0f5c*/ 	.word	0x00000220
        /*0f60*/ 	.short	0x010a
        /*0f62*/ 	.byte	0xff
	.zero		1


	//   ....[231]....
        /*0f64*/ 	.word	0x0000a190
        /*0f68*/ 	.word	0x0000002b
        /*0f6c*/ 	.word	0x00000270
        /*0f70*/ 	.short	0x010a
        /*0f72*/ 	.byte	0xff
	.zero		1


	//   ....[232]....
        /*0f74*/ 	.word	0x0000a1e0
        /*0f78*/ 	.word	0x00000003
        /*0f7c*/ 	.word	0x00000220
        /*0f80*/ 	.short	0x010a
        /*0f82*/ 	.byte	0xff
	.zero		1


	//----- nvinfo : EIATTR_NUM_MBARRIERS
	.align		4
.L_47:
        /*0f84*/ 	.byte	0x03, 0x38
        /*0f86*/ 	.short	0x005a


	//----- nvinfo : EIATTR_EXIT_INSTR_OFFSETS
	.align		4
        /*0f88*/ 	.byte	0x04, 0x1c
        /*0f8a*/ 	.short	(.L_49 - .L_48)


	//   ....[0]....
.L_48:
        /*0f8c*/ 	.word	0x00003f10


	//   ....[1]....
        /*0f90*/ 	.word	0x00004400


	//   ....[2]....
        /*0f94*/ 	.word	0x00004460


	//   ....[3]....
        /*0f98*/ 	.word	0x00005280


	//   ....[4]....
        /*0f9c*/ 	.word	0x00006090


	//   ....[5]....
        /*0fa0*/ 	.word	0x000060d0


	//   ....[6]....
        /*0fa4*/ 	.word	0x00008d60


	//----- nvinfo : EIATTR_MAX_THREADS
	.align		4
.L_49:
        /*0fa8*/ 	.byte	0x04, 0x05
        /*0faa*/ 	.short	(.L_51 - .L_50)
.L_50:
        /*0fac*/ 	.word	0x00000100
        /*0fb0*/ 	.word	0x00000001
        /*0fb4*/ 	.word	0x00000001


	//----- nvinfo : EIATTR_CRS_STACK_SIZE
	.align		4
.L_51:
        /*0fb8*/ 	.byte	0x04, 0x1e
        /*0fba*/ 	.short	(.L_53 - .L_52)
.L_52:
        /*0fbc*/ 	.word	0x00000000


	//----- nvinfo : EIATTR_CBANK_PARAM_SIZE
	.align		4
.L_53:
        /*0fc0*/ 	.byte	0x03, 0x19
        /*0fc2*/ 	.short	0x0800


	//----- nvinfo : EIATTR_PARAM_CBANK
	.align		4
        /*0fc4*/ 	.byte	0x04, 0x0a
        /*0fc6*/ 	.short	(.L_55 - .L_54)
	.align		4
.L_54:
        /*0fc8*/ 	.word	index@(.nv.constant0._ZN7cutlass13device_kernelINS_4gemm6kernel13GemmUniversalIN4cute5tupleIJiiiiEEENS1_10collective13CollectiveMmaINS1_35MainloopSm100TmaUmmaWarpSpecializedILi34ELi2ELi4ENS5_IJNS4_1CILi1EEENSA_ILi8EEESB_EEEEENS5_IJNSA_ILi64EEENSA_ILi128EEENSA_ILi32EEEEEEaNS5_IJlSB_lEEEaSJ_NS4_8TiledMMAINS4_8MMA_AtomIJNS4_15SM100_MMA_S8_SSIaaiLi64ELi128ELNS4_4UMMA5MajorE0ELSO_0ELNSN_8SaturateE0EEEEEENS4_6LayoutINS5_IJSB_SB_SB_EEENS5_IJNSA_ILi0EEESU_SU_EEEEENS5_IJNS4_10UnderscoreESX_SX_EEEEENS4_23SM90_TMA_LOAD_MULTICASTENS4_14ComposedLayoutINS4_7SwizzleILi1ELi4ELi3EEENS4_18smem_ptr_flag_bitsILi8EEENSS_INS5_IJSC_SH_EEENS5_IJSH_SB_EEEEEEEvNS4_8identityENS4_13SM90_TMA_LOADES19_vS1A_EENS_8epilogue10collective18CollectiveEpilogueINS1D_23Sm100TmaWarpSpecializedILi2ELi2ELi32ELb0ELb0EEEJSI_NS5_IJNSS_ISF_SB_EES1I_EEEaSJ_aSJ_NS1D_6fusion15FusionCallbacksIS1H_NS1K_17LinearCombinationIaiaiLNS_15FloatRoundStyleE2EEESI_S1J_JEEENS4_5SM1004TMEM4LOAD26SM100_TMEM_LOAD_16dp32b32xES1B_NS11_INS12_ILi2ELi4ELi3EEES15_NSS_INS5_IJSC_SF_EEENS5_IJSF_SB_EEEEEEENS4_39AutoVectorizingCopyWithAssumedAlignmentILi128EEENS4_14SM90_TMA_STOREES1Y_S20_S20_EEEvvEEEEvNT_6ParamsE)
        /*0fcc*/ 	.short	0x0380
        /*0fce*/ 	.short	0x0800


	//----- nvinfo : EIATTR_SW_WAR
	.align		4
.L_55:
        /*0fd0*/ 	.byte	0x04, 0x36
        /*0fd2*/ 	.short	(.L_57 - .L_56)
.L_56:
        /*0fd4*/ 	.word	0x00000008
.L_57:


//--------------------- .nv.callgraph             --------------------------
	.section	.nv.callgraph,"",@"SHT_CUDA_CALLGRAPH"
	.align	4
	.sectionentsize	8
	.align		4
        /*0000*/ 	.word	0x00000000
	.align		4
        /*0004*/ 	.word	0xffffffff
	.align		4
        /*0008*/ 	.word	index@(_ZN7cutlass13device_kernelINS_4gemm6kernel13GemmUniversalIN4cute5tupleIJiiiiEEENS1_10collective13CollectiveMmaINS1_35MainloopSm100TmaUmmaWarpSpecializedILi34ELi2ELi4ENS5_IJNS4_1CILi1EEENSA_ILi8EEESB_EEEEENS5_IJNSA_ILi64EEENSA_ILi128EEENSA_ILi32EEEEEEaNS5_IJlSB_lEEEaSJ_NS4_8TiledMMAINS4_8MMA_AtomIJNS4_15SM100_MMA_S8_SSIaaiLi64ELi128ELNS4_4UMMA5MajorE0ELSO_0ELNSN_8SaturateE0EEEEEENS4_6LayoutINS5_IJSB_SB_SB_EEENS5_IJNSA_ILi0EEESU_SU_EEEEENS5_IJNS4_10UnderscoreESX_SX_EEEEENS4_23SM90_TMA_LOAD_MULTICASTENS4_14ComposedLayoutINS4_7SwizzleILi1ELi4ELi3EEENS4_18smem_ptr_flag_bitsILi8EEENSS_INS5_IJSC_SH_EEENS5_IJSH_SB_EEEEEEEvNS4_8identityENS4_13SM90_TMA_LOADES19_vS1A_EENS_8epilogue10collective18CollectiveEpilogueINS1D_23Sm100TmaWarpSpecializedILi2ELi2ELi32ELb0ELb0EEEJSI_NS5_IJNSS_ISF_SB_EES1I_EEEaSJ_aSJ_NS1D_6fusion15FusionCallbacksIS1H_NS1K_17LinearCombinationIaiaiLNS_15FloatRoundStyleE2EEESI_S1J_JEEENS4_5SM1004TMEM4LOAD26SM100_TMEM_LOAD_16dp32b32xES1B_NS11_INS12_ILi2ELi4ELi3EEES15_NSS_INS5_IJSC_SF_EEENS5_IJSF_SB_EEEEEEENS4_39AutoVectorizingCopyWithAssumedAlignmentILi128EEENS4_14SM90_TMA_STOREES1Y_S20_S20_EEEvvEEEEvNT_6ParamsE)
	.align		4
        /*000c*/ 	.word	index@(__assertfail)
	.align		4
        /*0010*/ 	.word	0x00000000
	.align		4
        /*0014*/ 	.word	0xfffffffe
	.align		4
        /*0018*/ 	.word	0x00000000
	.align		4
        /*001c*/ 	.word	0xfffffffd
	.align		4
        /*0020*/ 	.word	0x00000000
	.align		4
        /*0024*/ 	.word	0xfffffffc


//--------------------- .nv.constant4             --------------------------
	.section	.nv.constant4,"a",@progbits
	.align	8
	.align		8
.nv.constant4:
        /*0000*/ 	.dword	__assertfail
	.align		8
        /*0008*/ 	.dword	__unnamed_1
	.align		8
        /*0010*/ 	.dword	__unnamed_2
	.align		8
        /*0018*/ 	.dword	_ZN40_INTERNAL_3f2c211e_4_k_cu_e928f770_296734cuda3std3__45__cpo5beginE
	.align		8
        /*0020*/ 	.dword	_ZN40_INTERNAL_3f2c211e_4_k_cu_e928f770_296734cuda3std3__45__cpo3endE
	.align		8
        /*0028*/ 	.dword	_ZN40_INTERNAL_3f2c211e_4_k_cu_e928f770_296734cuda3std3__45__cpo6cbeginE
	.align		8
        /*0030*/ 	.dword	_ZN40_INTERNAL_3f2c211e_4_k_cu_e928f770_296734cuda3std3__45__cpo4cendE
	.align		8
        /*0038*/ 	.dword	_ZN40_INTERNAL_3f2c211e_4_k_cu_e928f770_296734cuda3std3__442_GLOBAL__N__3f2c211e_4_k_cu_e928f770_296736ignoreE
	.align		8
        /*0040*/ 	.dword	_ZN40_INTERNAL_3f2c211e_4_k_cu_e928f770_296734cuda3std3__419piecewise_constructE
	.align		8
        /*0048*/ 	.dword	_ZN40_INTERNAL_3f2c211e_4_k_cu_e928f770_296734cuda3std3__48in_placeE
	.align		8
        /*0050*/ 	.dword	_ZN40_INTERNAL_3f2c211e_4_k_cu_e928f770_296734cuda3std6ranges3__45__cpo4swapE
	.align		8
        /*0058*/ 	.dword	_ZN40_INTERNAL_3f2c211e_4_k_cu_e928f770_296734cuda3std6ranges3__45__cpo9iter_moveE
	.align		8
        /*0060*/ 	.dword	_ZN40_INTERNAL_3f2c211e_4_k_cu_e928f770_296734cute7productE
	.align		8
        /*0068*/ 	.dword	_ZN40_INTERNAL_3f2c211e_4_k_cu_e928f770_296734cute1_E
	.align		8
        /*0070*/ 	.dword	$str$25
	.align		8
        /*0078*/ 	.dword	$str$26
	.align		8
        /*0080*/ 	.dword	$str$27
	.align		8
        /*0088*/ 	.dword	$str$28


//--------------------- .text._ZN7cutlass13device_kernelINS_4gemm6kernel13GemmUniversalIN4cute5tupleIJiiiiEEENS1_10collective13CollectiveMmaINS1_35MainloopSm100TmaUmmaWarpSpecializedILi34ELi2ELi4ENS5_IJNS4_1CILi1EEENSA_ILi8EEESB_EEEEENS5_IJNSA_ILi64EEENSA_ILi128EEENSA_ILi32EEEEEEaNS5_IJlSB_lEEEaSJ_NS4_8TiledMMAINS4_8MMA_AtomIJNS4_15SM100_MMA_S8_SSIaaiLi64ELi128ELNS4_4UMMA5MajorE0ELSO_0ELNSN_8SaturateE0EEEEEENS4_6LayoutINS5_IJSB_SB_SB_EEENS5_IJNSA_ILi0EEESU_SU_EEEEENS5_IJNS4_10UnderscoreESX_SX_EEEEENS4_23SM90_TMA_LOAD_MULTICASTENS4_14ComposedLayoutINS4_7SwizzleILi1ELi4ELi3EEENS4_18smem_ptr_flag_bitsILi8EEENSS_INS5_IJSC_SH_EEENS5_IJSH_SB_EEEEEEEvNS4_8identityENS4_13SM90_TMA_LOADES19_vS1A_EENS_8epilogue10collective18CollectiveEpilogueINS1D_23Sm100TmaWarpSpecializedILi2ELi2ELi32ELb0ELb0EEEJSI_NS5_IJNSS_ISF_SB_EES1I_EEEaSJ_aSJ_NS1D_6fusion15FusionCallbacksIS1H_NS1K_17LinearCombinationIaiaiLNS_15FloatRoundStyleE2EEESI_S1J_JEEENS4_5SM1004TMEM4LOAD26SM100_TMEM_LOAD_16dp32b32xES1B_NS11_INS12_ILi2ELi4ELi3EEES15_NSS_INS5_IJSC_SF_EEENS5_IJSF_SB_EEEEEEENS4_39AutoVectorizingCopyWithAssumedAlignmentILi128EEENS4_14SM90_TMA_STOREES1Y_S20_S20_EEEvvEEEEvNT_6ParamsE --------------------------
	.section	.text._ZN7cutlass13device_kernelINS_4gemm6kernel13GemmUniversalIN4cute5tupleIJiiiiEEENS1_10collective13CollectiveMmaINS1_35MainloopSm100TmaUmmaWarpSpecializedILi34ELi2ELi4ENS5_IJNS4_1CILi1EEENSA_ILi8EEESB_EEEEENS5_IJNSA_ILi64EEENSA_ILi128EEENSA_ILi32EEEEEEaNS5_IJlSB_lEEEaSJ_NS4_8TiledMMAINS4_8MMA_AtomIJNS4_15SM100_MMA_S8_SSIaaiLi64ELi128ELNS4_4UMMA5MajorE0ELSO_0ELNSN_8SaturateE0EEEEEENS4_6LayoutINS5_IJSB_SB_SB_EEENS5_IJNSA_ILi0EEESU_SU_EEEEENS5_IJNS4_10UnderscoreESX_SX_EEEEENS4_23SM90_TMA_LOAD_MULTICASTENS4_14ComposedLayoutINS4_7SwizzleILi1ELi4ELi3EEENS4_18smem_ptr_flag_bitsILi8EEENSS_INS5_IJSC_SH_EEENS5_IJSH_SB_EEEEEEEvNS4_8identityENS4_13SM90_TMA_LOADES19_vS1A_EENS_8epilogue10collective18CollectiveEpilogueINS1D_23Sm100TmaWarpSpecializedILi2ELi2ELi32ELb0ELb0EEEJSI_NS5_IJNSS_ISF_SB_EES1I_EEEaSJ_aSJ_NS1D_6fusion15FusionCallbacksIS1H_NS1K_17LinearCombinationIaiaiLNS_15FloatRoundStyleE2EEESI_S1J_JEEENS4_5SM1004TMEM4LOAD26SM100_TMEM_LOAD_16dp32b32xES1B_NS11_INS12_ILi2ELi4ELi3EEES15_NSS_INS5_IJSC_SF_EEENS5_IJSF_SB_EEEEEEENS4_39AutoVectorizingCopyWithAssumedAlignmentILi128EEENS4_14SM90_TMA_STOREES1Y_S20_S20_EEEvvEEEEvNT_6ParamsE,"ax",@progbits
	.align	128
.text._ZN7cutlass13device_kernelINS_4gemm6kernel13GemmUniversalIN4cute5tupleIJiiiiEEENS1_10collective13CollectiveMmaINS1_35MainloopSm100TmaUmmaWarpSpecializedILi34ELi2ELi4ENS5_IJNS4_1CILi1EEENSA_ILi8EEESB_EEEEENS5_IJNSA_ILi64EEENSA_ILi128EEENSA_ILi32EEEEEEaNS5_IJlSB_lEEEaSJ_NS4_8TiledMMAINS4_8MMA_AtomIJNS4_15SM100_MMA_S8_SSIaaiLi64ELi128ELNS4_4UMMA5MajorE0ELSO_0ELNSN_8SaturateE0EEEEEENS4_6LayoutINS5_IJSB_SB_SB_EEENS5_IJNSA_ILi0EEESU_SU_EEEEENS5_IJNS4_10UnderscoreESX_SX_EEEEENS4_23SM90_TMA_LOAD_MULTICASTENS4_14ComposedLayoutINS4_7SwizzleILi1ELi4ELi3EEENS4_18smem_ptr_flag_bitsILi8EEENSS_INS5_IJSC_SH_EEENS5_IJSH_SB_EEEEEEEvNS4_8identityENS4_13SM90_TMA_LOADES19_vS1A_EENS_8epilogue10collective18CollectiveEpilogueINS1D_23Sm100TmaWarpSpecializedILi2ELi2ELi32ELb0ELb0EEEJSI_NS5_IJNSS_ISF_SB_EES1I_EEEaSJ_aSJ_NS1D_6fusion15FusionCallbacksIS1H_NS1K_17LinearCombinationIaiaiLNS_15FloatRoundStyleE2EEESI_S1J_JEEENS4_5SM1004TMEM4LOAD26SM100_TMEM_LOAD_16dp32b32xES1B_NS11_INS12_ILi2ELi4ELi3EEES15_NSS_INS5_IJSC_SF_EEENS5_IJSF_SB_EEEEEEENS4_39AutoVectorizingCopyWithAssumedAlignmentILi128EEENS4_14SM90_TMA_STOREES1Y_S20_S20_EEEvvEEEEvNT_6ParamsE:
        .type           _ZN7cutlass13device_kernelINS_4gemm6kernel13GemmUniversalIN4cute5tupleIJiiiiEEENS1_10collective13CollectiveMmaINS1_35MainloopSm100TmaUmmaWarpSpecializedILi34ELi2ELi4ENS5_IJNS4_1CILi1EEENSA_ILi8EEESB_EEEEENS5_IJNSA_ILi64EEENSA_ILi128EEENSA_ILi32EEEEEEaNS5_IJlSB_lEEEaSJ_NS4_8TiledMMAINS4_8MMA_AtomIJNS4_15SM100_MMA_S8_SSIaaiLi64ELi128ELNS4_4UMMA5MajorE0ELSO_0ELNSN_8SaturateE0EEEEEENS4_6LayoutINS5_IJSB_SB_SB_EEENS5_IJNSA_ILi0EEESU_SU_EEEEENS5_IJNS4_10UnderscoreESX_SX_EEEEENS4_23SM90_TMA_LOAD_MULTICASTENS4_14ComposedLayoutINS4_7SwizzleILi1ELi4ELi3EEENS4_18smem_ptr_flag_bitsILi8EEENSS_INS5_IJSC_SH_EEENS5_IJSH_SB_EEEEEEEvNS4_8identityENS4_13SM90_TMA_LOADES19_vS1A_EENS_8epilogue10collective18CollectiveEpilogueINS1D_23Sm100TmaWarpSpecializedILi2ELi2ELi32ELb0ELb0EEEJSI_NS5_IJNSS_ISF_SB_EES1I_EEEaSJ_aSJ_NS1D_6fusion15FusionCallbacksIS1H_NS1K_17LinearCombinationIaiaiLNS_15FloatRoundStyleE2EEESI_S1J_JEEENS4_5SM1004TMEM4LOAD26SM100_TMEM_LOAD_16dp32b32xES1B_NS11_INS12_ILi2ELi4ELi3EEES15_NSS_INS5_IJSC_SF_EEENS5_IJSF_SB_EEEEEEENS4_39AutoVectorizingCopyWithAssumedAlignmentILi128EEENS4_14SM90_TMA_STOREES1Y_S20_S20_EEEvvEEEEvNT_6ParamsE,@function
        .size           _ZN7cutlass13device_kernelINS_4gemm6kernel13GemmUniversalIN4cute5tupleIJiiiiEEENS1_10collective13CollectiveMmaINS1_35MainloopSm100TmaUmmaWarpSpecializedILi34ELi2ELi4ENS5_IJNS4_1CILi1EEENSA_ILi8EEESB_EEEEENS5_IJNSA_ILi64EEENSA_ILi128EEENSA_ILi32EEEEEEaNS5_IJlSB_lEEEaSJ_NS4_8TiledMMAINS4_8MMA_AtomIJNS4_15SM100_MMA_S8_SSIaaiLi64ELi128ELNS4_4UMMA5MajorE0ELSO_0ELNSN_8SaturateE0EEEEEENS4_6LayoutINS5_IJSB_SB_SB_EEENS5_IJNSA_ILi0EEESU_SU_EEEEENS5_IJNS4_10UnderscoreESX_SX_EEEEENS4_23SM90_TMA_LOAD_MULTICASTENS4_14ComposedLayoutINS4_7SwizzleILi1ELi4ELi3EEENS4_18smem_ptr_flag_bitsILi8EEENSS_INS5_IJSC_SH_EEENS5_IJSH_SB_EEEEEEEvNS4_8identityENS4_13SM90_TMA_LOADES19_vS1A_EENS_8epilogue10collective18CollectiveEpilogueINS1D_23Sm100TmaWarpSpecializedILi2ELi2ELi32ELb0ELb0EEEJSI_NS5_IJNSS_ISF_SB_EES1I_EEEaSJ_aSJ_NS1D_6fusion15FusionCallbacksIS1H_NS1K_17LinearCombinationIaiaiLNS_15FloatRoundStyleE2EEESI_S1J_JEEENS4_5SM1004TMEM4LOAD26SM100_TMEM_LOAD_16dp32b32xES1B_NS11_INS12_ILi2ELi4ELi3EEES15_NSS_INS5_IJSC_SF_EEENS5_IJSF_SB_EEEEEEENS4_39AutoVectorizingCopyWithAssumedAlignmentILi128EEENS4_14SM90_TMA_STOREES1Y_S20_S20_EEEvvEEEEvNT_6ParamsE,(.L_x_240 - _ZN7cutlass13device_kernelINS_4gemm6kernel13GemmUniversalIN4cute5tupleIJiiiiEEENS1_10collective13CollectiveMmaINS1_35MainloopSm100TmaUmmaWarpSpecializedILi34ELi2ELi4ENS5_IJNS4_1CILi1EEENSA_ILi8EEESB_EEEEENS5_IJNSA_ILi64EEENSA_ILi128EEENSA_ILi32EEEEEEaNS5_IJlSB_lEEEaSJ_NS4_8TiledMMAINS4_8MMA_AtomIJNS4_15SM100_MMA_S8_SSIaaiLi64ELi128ELNS4_4UMMA5MajorE0ELSO_0ELNSN_8SaturateE0EEEEEENS4_6LayoutINS5_IJSB_SB_SB_EEENS5_IJNSA_ILi0EEESU_SU_EEEEENS5_IJNS4_10UnderscoreESX_SX_EEEEENS4_23SM90_TMA_LOAD_MULTICASTENS4_14ComposedLayoutINS4_7SwizzleILi1ELi4ELi3EEENS4_18smem_ptr_flag_bitsILi8EEENSS_INS5_IJSC_SH_EEENS5_IJSH_SB_EEEEEEEvNS4_8identityENS4_13SM90_TMA_LOADES19_vS1A_EENS_8epilogue10collective18CollectiveEpilogueINS1D_23Sm100TmaWarpSpecializedILi2ELi2ELi32ELb0ELb0EEEJSI_NS5_IJNSS_ISF_SB_EES1I_EEEaSJ_aSJ_NS1D_6fusion15FusionCallbacksIS1H_NS1K_17LinearCombinationIaiaiLNS_15FloatRoundStyleE2EEESI_S1J_JEEENS4_5SM1004TMEM4LOAD26SM100_TMEM_LOAD_16dp32b32xES1B_NS11_INS12_ILi2ELi4ELi3EEES15_NSS_INS5_IJSC_SF_EEENS5_IJSF_SB_EEEEEEENS4_39AutoVectorizingCopyWithAssumedAlignmentILi128EEENS4_14SM90_TMA_STOREES1Y_S20_S20_EEEvvEEEEvNT_6ParamsE)
        .other          _ZN7cutlass13device_kernelINS_4gemm6kernel13GemmUniversalIN4cute5tupleIJiiiiEEENS1_10collective13CollectiveMmaINS1_35MainloopSm100TmaUmmaWarpSpecializedILi34ELi2ELi4ENS5_IJNS4_1CILi1EEENSA_ILi8EEESB_EEEEENS5_IJNSA_ILi64EEENSA_ILi128EEENSA_ILi32EEEEEEaNS5_IJlSB_lEEEaSJ_NS4_8TiledMMAINS4_8MMA_AtomIJNS4_15SM100_MMA_S8_SSIaaiLi64ELi128ELNS4_4UMMA5MajorE0ELSO_0ELNSN_8SaturateE0EEEEEENS4_6LayoutINS5_IJSB_SB_SB_EEENS5_IJNSA_ILi0EEESU_SU_EEEEENS5_IJNS4_10UnderscoreESX_SX_EEEEENS4_23SM90_TMA_LOAD_MULTICASTENS4_14ComposedLayoutINS4_7SwizzleILi1ELi4ELi3EEENS4_18smem_ptr_flag_bitsILi8EEENSS_INS5_IJSC_SH_EEENS5_IJSH_SB_EEEEEEEvNS4_8identityENS4_13SM90_TMA_LOADES19_vS1A_EENS_8epilogue10collective18CollectiveEpilogueINS1D_23Sm100TmaWarpSpecializedILi2ELi2ELi32ELb0ELb0EEEJSI_NS5_IJNSS_ISF_SB_EES1I_EEEaSJ_aSJ_NS1D_6fusion15FusionCallbacksIS1H_NS1K_17LinearCombinationIaiaiLNS_15FloatRoundStyleE2EEESI_S1J_JEEENS4_5SM1004TMEM4LOAD26SM100_TMEM_LOAD_16dp32b32xES1B_NS11_INS12_ILi2ELi4ELi3EEES15_NSS_INS5_IJSC_SF_EEENS5_IJSF_SB_EEEEEEENS4_39AutoVectorizingCopyWithAssumedAlignmentILi128EEENS4_14SM90_TMA_STOREES1Y_S20_S20_EEEvvEEEEvNT_6ParamsE,@"STO_CUDA_ENTRY STV_DEFAULT"
_ZN7cutlass13device_kernelINS_4gemm6kernel13GemmUniversalIN4cute5tupleIJiiiiEEENS1_10collective13CollectiveMmaINS1_35MainloopSm100TmaUmmaWarpSpecializedILi34ELi2ELi4ENS5_IJNS4_1CILi1EEENSA_ILi8EEESB_EEEEENS5_IJNSA_ILi64EEENSA_ILi128EEENSA_ILi32EEEEEEaNS5_IJlSB_lEEEaSJ_NS4_8TiledMMAINS4_8MMA_AtomIJNS4_15SM100_MMA_S8_SSIaaiLi64ELi128ELNS4_4UMMA5MajorE0ELSO_0ELNSN_8SaturateE0EEEEEENS4_6LayoutINS5_IJSB_SB_SB_EEENS5_IJNSA_ILi0EEESU_SU_EEEEENS5_IJNS4_10UnderscoreESX_SX_EEEEENS4_23SM90_TMA_LOAD_MULTICASTENS4_14ComposedLayoutINS4_7SwizzleILi1ELi4ELi3EEENS4_18smem_ptr_flag_bitsILi8EEENSS_INS5_IJSC_SH_EEENS5_IJSH_SB_EEEEEEEvNS4_8identityENS4_13SM90_TMA_LOADES19_vS1A_EENS_8epilogue10collective18CollectiveEpilogueINS1D_23Sm100TmaWarpSpecializedILi2ELi2ELi32ELb0ELb0EEEJSI_NS5_IJNSS_ISF_SB_EES1I_EEEaSJ_aSJ_NS1D_6fusion15FusionCallbacksIS1H_NS1K_17LinearCombinationIaiaiLNS_15FloatRoundStyleE2EEESI_S1J_JEEENS4_5SM1004TMEM4LOAD26SM100_TMEM_LOAD_16dp32b32xES1B_NS11_INS12_ILi2ELi4ELi3EEES15_NSS_INS5_IJSC_SF_EEENS5_IJSF_SB_EEEEEEENS4_39AutoVectorizingCopyWithAssumedAlignmentILi128EEENS4_14SM90_TMA_STOREES1Y_S20_S20_EEEvvEEEEvNT_6ParamsE:
[----:B------:R-:W1:Y:S01]  /*0000*/  LDC R1, c[0x0][0x37c] ;  /* 0x0000df00ff017b82 */ /* 0x000e620000000800 */
[----:B------:R-:W2:Y:S01]  /*0010*/  S2R R84, SR_TID.X ;  /* 0x0000000000547919 */ /* 0x000ea20000002100 */
[----:B------:R-:W3:Y:S01]  /*0020*/  LDCU.64 UR8, c[0x0][0x890] ;  /* 0x00011200ff0877ac */ /* 0x000ee20008000a00 */
[----:B------:R-:W-:Y:S02]  /*0030*/  PRMT R74, RZ, 0x7610, R74 ;  /* 0x00007610ff4a7816 */ /* 0x000fe4000000004a */
[----:B------:R-:W-:Y:S01]  /*0040*/  ELECT P3, URZ, PT ;  /* 0x0000000000ff782f */ /* 0x000fe20003860000 */
[----:B---3--:R-:W-:-:S04]  /*0050*/  UISETP.NE.U32.AND UP0, UPT, UR8, URZ, UPT ;  /* 0x000000ff0800728c */ /* 0x008fc8000bf05070 */
[----:B------:R-:W-:Y:S01]  /*0060*/  UISETP.NE.AND.EX UP0, UPT, UR9, URZ, UPT, UP0 ;  /* 0x000000ff0900728c */ /* 0x000fe2000bf05300 */
[----:B--2---:R-:W-:-:S05]  /*0070*/  SHF.R.U32.HI R75, RZ, 0x5, R84 ;  /* 0x00000005ff4b7819 */ /* 0x004fca0000011654 */
[----:B------:R-:W2:Y:S02]  /*0080*/  SHFL.IDX PT, R0, R75, RZ, 0x1f ;  /* 0x00001fff4b007589 */ /* 0x000ea400000e0000 */
[----:B--2---:R-:W-:Y:S01]  /*0090*/  R2UR UR17, R0 ;  /* 0x00000000001172ca */ /* 0x004fe200000e0000 */
[----:B-1----:R-:W-:-:S14]  /*00a0*/  BRA.U UP0, `(.L_x_0) ;  /* 0x0000000100307547 */ /* 0x002fdc000b800000 */
[----:B------:R-:W1:Y:S02]  /*00b0*/  LDCU.64 UR4, c[0x0][0x888] ;  /* 0x00011100ff0477ac */ /* 0x000e640008000a00 */
[----:B-1----:R-:W-:-:S04]  /*00c0*/  UISETP.NE.U32.AND UP0, UPT, UR4, URZ, UPT ;  /* 0x000000ff0400728c */ /* 0x002fc8000bf05070 */
[----:B------:R-:W-:-:S09]  /*00d0*/  UISETP.NE.AND.EX UP0, UPT, UR5, URZ, UPT, UP0 ;  /* 0x000000ff0500728c */ /* 0x000fd2000bf05300 */
[----:B------:R-:W-:Y:S05]  /*00e0*/  BRA.U !UP0, `(.L_x_1) ;  /* 0x0000000108147547 */ /* 0x000fea000b800000 */
[----:B------:R-:W1:Y:S01]  /*00f0*/  LDC.64 R40, c[0x0][0x888] ;  /* 0x00022200ff287b82 */ /* 0x000e620000000a00 */
[----:B------:R-:W1:Y:S02]  /*0100*/  LDCU.64 UR4, c[0x0][0x358] ;  /* 0x00006b00ff0477ac */ /* 0x000e640008000a00 */
[----:B-1----:R1:W5:Y:S01]  /*0110*/  LDG.E R40, desc[UR4][R40.64] ;  /* 0x0000000428287981 */ /* 0x002362000c1e1900 */
[----:B------:R-:W-:Y:S01]  /*0120*/  HFMA2 R74, -RZ, RZ, 0, 5.9604644775390625e-08 ;  /* 0x00000001ff4a7431 */ /* 0x000fe200000001ff */
[----:B------:R-:W-:Y:S05]  /*0130*/  BRA `(.L_x_0) ;  /* 0x00000000000c7947 */ /* 0x000fea0003800000 */
.L_x_1:
[----:B------:R-:W1:Y:S01]  /*0140*/  LDCU UR4, c[0x0][0x880] ;  /* 0x00011000ff0477ac */ /* 0x000e620008000800 */
[----:B------:R-:W-:Y:S01]  /*0150*/  HFMA2 R74, -RZ, RZ, 0, 5.9604644775390625e-08 ;  /* 0x00000001ff4a7431 */ /* 0x000fe200000001ff */
[----:B-1----:R-:W-:-:S07]  /*0160*/  MOV R40, UR4 ;  /* 0x0000000400287c02 */ /* 0x002fce0008000f00 */
.L_x_0:
[----:B------:R-:W2:Y:S02]  /*0170*/  LDCU.64 UR4, c[0x0][0x8b0] ;  /* 0x00011600ff0477ac */ /* 0x000ea40008000a00 */
[----:B--2---:R-:W-:-:S04]  /*0180*/  UISETP.NE.U32.AND UP0, UPT, UR4, URZ, UPT ;  /* 0x000000ff0400728c */ /* 0x004fc8000bf05070 */
[----:B------:R-:W-:-:S09]  /*0190*/  UISETP.NE.AND.EX UP0, UPT, UR5, URZ, UPT, UP0 ;  /* 0x000000ff0500728c */ /* 0x000fd2000bf05300 */
[----:B------:R-:W-:Y:S05]  /*01a0*/  BRA.U UP0, `(.L_x_2) ;  /* 0x0000000100287547 */ /* 0x000fea000b800000 */
[----:B------:R-:W2:Y:S02]  /*01b0*/  LDCU.64 UR4, c[0x0][0x8a8] ;  /* 0x00011500ff0477ac */ /* 0x000ea40008000a00 */
[----:B--2---:R-:W-:-:S04]  /*01c0*/  UISETP.NE.U32.AND UP0, UPT, UR4, URZ, UPT ;  /* 0x000000ff0400728c */ /* 0x004fc8000bf05070 */
[----:B------:R-:W-:-:S09]  /*01d0*/  UISETP.NE.AND.EX UP0, UPT, UR5, URZ, UPT, UP0 ;  /* 0x000000ff0500728c */ /* 0x000fd2000bf05300 */
[----:B------:R-:W-:Y:S05]  /*01e0*/  BRA.U !UP0, `(.L_x_3) ;  /* 0x0000000108107547 */ /* 0x000fea000b800000 */
[----:B------:R-:W2:Y:S01]  /*01f0*/  LDC.64 R38, c[0x0][0x8a8] ;  /* 0x00022a00ff267b82 */ /* 0x000ea20000000a00 */
[----:B------:R-:W2:Y:S02]  /*0200*/  LDCU.64 UR4, c[0x0][0x358] ;  /* 0x00006b00ff0477ac */ /* 0x000ea40008000a00 */
[----:B--2---:R2:W5:Y:S01]  /*0210*/  LDG.E R38, desc[UR4][R38.64] ;  /* 0x0000000426267981 */ /* 0x004562000c1e1900 */
[----:B------:R-:W-:Y:S05]  /*0220*/  BRA `(.L_x_2) ;  /* 0x0000000000087947 */ /* 0x000fea0003800000 */
.L_x_3:
[----:B------:R-:W2:Y:S02]  /*0230*/  LDCU UR4, c[0x0][0x8a0] ;  /* 0x00011400ff0477ac */ /* 0x000ea40008000800 */
[----:B--2---:R-:W-:Y:S02]  /*0240*/  MOV R38, UR4 ;  /* 0x0000000400267c02 */ /* 0x004fe40008000f00 */
.L_x_2:
[----:B------:R-:W-:Y:S01]  /*0250*/  IMAD.U32 R0, RZ, RZ, UR17 ;  /* 0x00000011ff007e24 */ /* 0x000fe2000f8e00ff */
[----:B------:R-:W-:Y:S04]  /*0260*/  BSSY.RECONVERGENT B0, `(.L_x_4) ;  /* 0x000000c000007945 */ /* 0x000fe80003800200 */
[C---:B------:R-:W-:Y:S02]  /*0270*/  ISETP.NE.OR P1, PT, R0.reuse, 0x1, !P3 ;  /* 0x000000010000780c */ /* 0x040fe40005f25670 */
[----:B------:R-:W-:-:S11]  /*0280*/  ISETP.NE.OR P0, PT, R0, 0x3, !P3 ;  /* 0x000000030000780c */ /* 0x000fd60005f05670 */
[----:B------:R-:W-:Y:S05]  /*0290*/  @P1 BRA `(.L_x_5) ;  /* 0x0000000000201947 */ /* 0x000fea0003800000 */
[----:B------:R-:W3:Y:S02]  /*02a0*/  LDCU.64 UR4, c[0x0][0x348] ;  /* 0x00006900ff0477ac */ /* 0x000ee40008000a00 */
[----:B---3--:R-:W-:Y:S02]  /*02b0*/  UIADD3 UR6, UP1, UPT, UR4, 0x80, URZ ;  /* 0x0000008004067890 */ /* 0x008fe4000ff3e0ff */
[----:B------:R-:W-:Y:S02]  /*02c0*/  UIADD3 UR4, UP0, UPT, UR4, 0x180, URZ ;  /* 0x0000018004047890 */ /* 0x000fe4000ff1e0ff */
[----:B------:R-:W-:Y:S02]  /*02d0*/  UIADD3.X UR7, UPT, UPT, URZ, UR5, URZ, UP1, !UPT ;  /* 0x00000005ff077290 */ /* 0x000fe40008ffe4ff */
[----:B------:R-:W-:-:S07]  /*02e0*/  UIADD3.X UR5, UPT, UPT, URZ, UR5, URZ, UP0, !UPT ;  /* 0x00000005ff057290 */ /* 0x000fce00087fe4ff */
[----:B------:R3:W-:Y:S02]  /*02f0*/  UTMACCTL.PF [UR6] ;  /* 0x00000000060079b9 */ /* 0x0007e40008040000 */
[----:B------:R3:W-:Y:S02]  /*0300*/  UTMACCTL.PF [UR4] ;  /* 0x00000000040079b9 */ /* 0x0007e40008040000 */
[----:B---3--:R-:W-:Y:S01]  /*0310*/  NOP ;  /* 0x0000000000007918 */ /* 0x008fe20000000000 */
.L_x_5:
[----:B------:R-:W-:Y:S05]  /*0320*/  BSYNC.RECONVERGENT B0 ;  /* 0x0000000000007941 */ /* 0x000fea0003800200 */
.L_x_4:
[----:B------:R-:W-:Y:S04]  /*0330*/  BSSY.RECONVERGENT B0, `(.L_x_6) ;  /* 0x000000a000007945 */ /* 0x000fe80003800200 */
        /* <DEDUP_REMOVED lines=9> */
.L_x_7:
[----:B------:R-:W-:Y:S05]  /*03d0*/  BSYNC.RECONVERGENT B0 ;  /* 0x0000000000007941 */ /* 0x000fea0003800200 */
.L_x_6:
[----:B------:R-:W3:Y:S01]  /*03e0*/  LDCU.64 UR4, c[0x0][0x888] ;  /* 0x00011100ff0477ac */ /* 0x000ee20008000a00 */
[----:B------:R-:W-:Y:S02]  /*03f0*/  UISETP.EQ.U32.AND UP1, UPT, UR8, URZ, UPT ;  /* 0x000000ff0800728c */ /* 0x000fe4000bf22070 */
[----:B------:R-:W-:Y:S02]  /*0400*/  UPLOP3.LUT UP3, UPT, UPT, UPT, UPT, 0x80, 0x8 ;  /* 0x000000000008789c */ /* 0x000fe40003f6f070 */
[----:B---3--:R-:W-:-:S04]  /*0410*/  UISETP.NE.U32.AND UP0, UPT, UR4, URZ, UPT ;  /* 0x000000ff0400728c */ /* 0x008fc8000bf05070 */
[----:B------:R-:W-:-:S04]  /*0420*/  UISETP.NE.AND.EX UP0, UPT, UR5, URZ, UPT, UP0 ;  /* 0x000000ff0500728c */ /* 0x000fc8000bf05300 */
[----:B------:R-:W-:-:S04]  /*0430*/  UISETP.EQ.OR.EX UP2, UPT, UR9, URZ, !UP0, UP1 ;  /* 0x000000ff0900728c */ /* 0x000fc8000c742710 */
[----:B------:R-:W-:-:S06]  /*0440*/  UP2UR UR4, UPR, URZ, 0x4 ;  /* 0x00000004ff047883 */ /* 0x000fcc0008000000 */
[----:B------:R-:W-:Y:S01]  /*0450*/  MOV R77, UR4 ;  /* 0x00000004004d7c02 */ /* 0x000fe20008000f00 */
[----:B------:R-:W-:Y:S06]  /*0460*/  BRA.U !UP2, `(.L_x_8) ;  /* 0x000000010a207547 */ /* 0x000fec000b800000 */
[----:B-----5:R-:W-:Y:S01]  /*0470*/  R2UR UR5, R40 ;  /* 0x00000000280572ca */ /* 0x020fe200000e0000 */
[----:B------:R-:W-:Y:S02]  /*0480*/  UISETP.NE.U32.AND UP1, UPT, UR8, URZ, UPT ;  /* 0x000000ff0800728c */ /* 0x000fe4000bf25070 */
[----:B------:R-:W-:Y:S02]  /*0490*/  USEL UR4, URZ, 0xffffffff, UP0 ;  /* 0xffffffffff047887 */ /* 0x000fe40008000000 */
[----:B------:R-:W-:-:S08]  /*04a0*/  UISETP.NE.AND.EX UP1, UPT, UR9, URZ, UPT, UP1 ;  /* 0x000000ff0900728c */ /* 0x000fd0000bf25310 */
[----:B------:R-:W-:-:S04]  /*04b0*/  UISETP.NE.AND UP0, UPT, UR5, URZ, UPT ;  /* 0x000000ff0500728c */ /* 0x000fc8000bf05270 */
[----:B------:R-:W-:-:S04]  /*04c0*/  @!UP1 USEL UR4, URZ, 0xffffffff, UP0 ;  /* 0xffffffffff049887 */ /* 0x000fc80008000000 */
[----:B------:R-:W-:-:S04]  /*04d0*/  ULOP3.LUT UR4, UR4, 0x1, URZ, 0xc0, !UPT ;  /* 0x0000000104047892 */ /* 0x000fc8000f8ec0ff */
[----:B------:R-:W-:-:S11]  /*04e0*/  UISETP.NE.U32.AND UP3, UPT, UR4, 0x1, UPT ;  /* 0x000000010400788c */ /* 0x000fd6000bf65070 */
.L_x_8:
[----:B------:R-:W3:Y:S01]  /*04f0*/  SHFL.IDX PT, R2, R75, RZ, 0x1f ;  /* 0x00001fff4b027589 */ /* 0x000ee200000e0000 */
[----:B------:R-:W-:-:S04]  /*0500*/  UISETP.NE.AND UP0, UPT, UR17, 0x2, UPT ;  /* 0x000000021100788c */ /* 0x000fc8000bf05270 */
[----:B------:R-:W-:Y:S01]  /*0510*/  USEL UR37, URZ, 0x1, UP0 ;  /* 0x00000001ff257887 */ /* 0x000fe20008000000 */
[----:B---3--:R-:W-:-:S13]  /*0520*/  ISETP.NE.AND P0, PT, R2, RZ, PT ;  /* 0x000000ff0200720c */ /* 0x008fda0003f05270 */
[----:B------:R-:W-:Y:S05]  /*0530*/  @P0 BRA `(.L_x_9) ;  /* 0x0000000400540947 */ /* 0x000fea0003800000 */
[----:B------:R-:W-:Y:S01]  /*0540*/  ELECT P0, URZ, PT ;  /* 0x0000000000ff782f */ /* 0x000fe20003800000 */
[----:B------:R-:W-:-:S12]  /*0550*/  BSSY.RECONVERGENT B0, `(.L_x_9) ;  /* 0x0000053000007945 */ /* 0x000fd80003800200 */
[----:B------:R-:W-:Y:S05]  /*0560*/  @!P0 BRA `(.L_x_10) ;  /* 0x0000000400448947 */ /* 0x000fea0003800000 */
[----:B------:R-:W3:Y:S01]  /*0570*/  S2UR UR4, SR_CgaCtaId ;  /* 0x00000000000479c3 */ /* 0x000ee20000008800 */
[----:B------:R-:W-:Y:S01]  /*0580*/  UMOV UR5, 0x400 ;  /* 0x0000040000057882 */ /* 0x000fe20000000000 */
[----:B------:R-:W-:Y:S01]  /*0590*/  UMOV UR8, 0x1 ;  /* 0x0000000100087882 */ /* 0x000fe20000000000 */
[----:B------:R-:W-:Y:S01]  /*05a0*/  UMOV UR6, 0x8 ;  /* 0x0000000800067882 */ /* 0x000fe20000000000 */
[----:B------:R-:W-:-:S04]  /*05b0*/  UIADD3 UR8, UPT, UPT, -UR8, 0x100000, URZ ;  /* 0x0010000008087890 */ /* 0x000fc8000fffe1ff */
[----:B------:R-:W-:Y:S02]  /*05c0*/  USHF.L.U32 UR9, UR8, 0xb, URZ ;  /* 0x0000000b08097899 */ /* 0x000fe400080006ff */
[----:B------:R-:W-:Y:S02]  /*05d0*/  USHF.L.U32 UR8, UR8, 0x1, URZ ;  /* 0x0000000108087899 */ /* 0x000fe400080006ff */
[----:B------:R-:W-:-:S04]  /*05e0*/  UIADD3 UR6, UPT, UPT, -UR6, 0x100000, URZ ;  /* 0x0010000006067890 */ /* 0x000fc8000fffe1ff */
[----:B------:R-:W-:Y:S02]  /*05f0*/  USHF.L.U32 UR7, UR6, 0xb, URZ ;  /* 0x0000000b06077899 */ /* 0x000fe400080006ff */
[----:B------:R-:W-:Y:S02]  /*0600*/  USHF.L.U32 UR6, UR6, 0x1, URZ ;  /* 0x0000000106067899 */ /* 0x000fe400080006ff */
[----:B---3--:R-:W-:Y:S01]  /*0610*/  ULEA UR4, UR4, UR5, 0x18 ;  /* 0x0000000504047291 */ /* 0x008fe2000f8ec0ff */
[----:B------:R-:W3:Y:S11]  /*0620*/  FENCE.VIEW.ASYNC.S ;  /* 0x00000000000073c6 */ /* 0x000ef60000000000 */
[----:B---3--:R3:W4:Y:S01]  /*0630*/  SYNCS.EXCH.64 URZ, [UR4], UR8 ;  /* 0x0000000804ff75b2 */ /* 0x0087220008000100 */
[----:B------:R3:W1:Y:S01]  /*0640*/  SYNCS.EXCH.64 URZ, [UR4+0x110], UR6 ;  /* 0x0001100604ff75b2 */ /* 0x0006620008000100 */
        /* <DEDUP_REMOVED lines=65> */
[----:B------:R3:W1:Y:S02]  /*0a60*/  SYNCS.EXCH.64 URZ, [UR4+0x218], UR6 ;  /* 0x0002180604ff75b2 */ /* 0x0006640008000100 */
[----:B---34-:R-:W-:Y:S01]  /*0a70*/  NOP ;  /* 0x0000000000007918 */ /* 0x018fe20000000000 */
.L_x_10:
[----:B------:R-:W-:Y:S05]  /*0a80*/  BSYNC.RECONVERGENT B0 ;  /* 0x0000000000007941 */ /* 0x000fea0003800200 */
.L_x_9:
[----:B------:R-:W3:Y:S01]  /*0a90*/  SHFL.IDX PT, R2, R75, RZ, 0x1f ;  /* 0x00001fff4b027589 */ /* 0x000ee200000e0000 */
[----:B------:R-:W-:Y:S01]  /*0aa0*/  NOP ;  /* 0x0000000000007918 */ /* 0x000fe20000000000 */
[----:B---3--:R-:W-:-:S13]  /*0ab0*/  ISETP.NE.AND P0, PT, R2, 0x1, PT ;  /* 0x000000010200780c */ /* 0x008fda0003f05270 */
[----:B------:R-:W-:Y:S05]  /*0ac0*/  @P0 BRA `(.L_x_11) ;  /* 0x0000000000480947 */ /* 0x000fea0003800000 */
        /* <DEDUP_REMOVED lines=9> */
[----:B------:R-:W-:Y:S01]  /*0b60*/  USHF.L.U32 UR6, UR6, 0x1, URZ ;  /* 0x0000000106067899 */ /* 0x000fe200080006ff */
[----:B------:R-:W-:Y:S01]  /*0b70*/  ELECT P0, URZ, PT ;  /* 0x0000000000ff782f */ /* 0x000fe20003800000 */
[----:B---3--:R-:W-:Y:S01]  /*0b80*/  ULEA UR4, UR4, UR5, 0x18 ;  /* 0x0000000504047291 */ /* 0x008fe2000f8ec0ff */
[----:B------:R-:W3:Y:S11]  /*0b90*/  FENCE.VIEW.ASYNC.S ;  /* 0x00000000000073c6 */ /* 0x000ef60000000000 */
[----:B---3--:R3:W4:Y:S01]  /*0ba0*/  SYNCS.EXCH.64 URZ, [UR4+0x220], UR8 ;  /* 0x0002200804ff75b2 */ /* 0x0087220008000100 */
[----:B------:R3:W1:Y:S01]  /*0bb0*/  SYNCS.EXCH.64 URZ, [UR4+0x230], UR6 ;  /* 0x0002300604ff75b2 */ /* 0x0006620008000100 */
[----:B------:R3:W1:Y:S01]  /*0bc0*/  SYNCS.EXCH.64 URZ, [UR4+0x228], UR8 ;  /* 0x0002280804ff75b2 */ /* 0x0006620008000100 */
[----:B------:R3:W1:Y:S01]  /*0bd0*/  SYNCS.EXCH.64 URZ, [UR4+0x238], UR6 ;  /* 0x0002380604ff75b2 */ /* 0x0006620008000100 */
[----:B------:R-:W-:Y:S01]  /*0be0*/  NOP ;  /* 0x0000000000007918 */ /* 0x000fe20000000000 */
.L_x_11:
[----:B------:R-:W2:Y:S01]  /*0bf0*/  SHFL.IDX PT, R2, R75, RZ, 0x1f ;  /* 0x00001fff4b027589 */ /* 0x000ea200000e0000 */
[----:B------:R-:W-:Y:S01]  /*0c00*/  NOP ;  /* 0x0000000000007918 */ /* 0x000fe20000000000 */
[----:B--2---:R-:W-:-:S13]  /*0c10*/  ISETP.NE.AND P0, PT, R2, 0x3, PT ;  /* 0x000000030200780c */ /* 0x004fda0003f05270 */
[----:B------:R-:W-:Y:S05]  /*0c20*/  @P0 BRA `(.L_x_12) ;  /* 0x0000000000300947 */ /* 0x000fea0003800000 */
[----:B---3--:R-:W2:Y:S01]  /*0c30*/  S2UR UR6, SR_CgaCtaId ;  /* 0x00000000000679c3 */ /* 0x008ea20000008800 */
[----:B------:R-:W-:Y:S01]  /*0c40*/  UMOV UR4, 0x400 ;  /* 0x0000040000047882 */ /* 0x000fe20000000000 */
[----:B------:R-:W-:Y:S01]  /*0c50*/  UMOV UR5, 0x20 ;  /* 0x0000002000057882 */ /* 0x000fe20000000000 */
[----:B------:R-:W-:Y:S01]  /*0c60*/  ELECT P0, URZ, PT ;  /* 0x0000000000ff782f */ /* 0x000fe20003800000 */
[----:B--2---:R-:W-:Y:S02]  /*0c70*/  ULEA UR6, UR6, UR4, 0x18 ;  /* 0x0000000406067291 */ /* 0x004fe4000f8ec0ff */
[----:B------:R-:W-:-:S04]  /*0c80*/  UIADD3 UR4, UPT, UPT, -UR5, 0x100000, URZ ;  /* 0x0010000005047890 */ /* 0x000fc8000fffe1ff */
[----:B------:R-:W-:Y:S02]  /*0c90*/  USHF.L.U32 UR5, UR4, 0xb, URZ ;  /* 0x0000000b04057899 */ /* 0x000fe400080006ff */
[----:B------:R-:W-:Y:S01]  /*0ca0*/  USHF.L.U32 UR4, UR4, 0x1, URZ ;  /* 0x0000000104047899 */ /* 0x000fe200080006ff */
[----:B------:R-:W2:Y:S11]  /*0cb0*/  FENCE.VIEW.ASYNC.S ;  /* 0x00000000000073c6 */ /* 0x000eb60000000000 */
[----:B--2---:R2:W3:Y:S01]  /*0cc0*/  SYNCS.EXCH.64 URZ, [UR6+0x240], UR4 ;  /* 0x0002400406ff75b2 */ /* 0x0044e20008000100 */
[----:B------:R2:W1:Y:S01]  /*0cd0*/  SYNCS.EXCH.64 URZ, [UR6+0x248], UR4 ;  /* 0x0002480406ff75b2 */ /* 0x0004620008000100 */
[----:B------:R-:W-:Y:S01]  /*0ce0*/  NOP ;  /* 0x0000000000007918 */ /* 0x000fe20000000000 */
.L_x_12:
[----:B------:R-:W4:Y:S01]  /*0cf0*/  SHFL.IDX PT, R2, R75, RZ, 0x1f ;  /* 0x00001fff4b027589 */ /* 0x000f2200000e0000 */
[----:B------:R-:W-:Y:S01]  /*0d00*/  NOP ;  /* 0x0000000000007918 */ /* 0x000fe20000000000 */
[----:B----4-:R-:W-:-:S13]  /*0d10*/  ISETP.NE.AND P0, PT, R2, 0x4, PT ;  /* 0x000000040200780c */ /* 0x010fda0003f05270 */
[----:B------:R-:W-:Y:S05]  /*0d20*/  @P0 BRA `(.L_x_13) ;  /* 0x00000000004c0947 */ /* 0x000fea0003800000 */
[----:B--23--:R-:W2:Y:S01]  /*0d30*/  S2UR UR6, SR_CgaCtaId ;  /* 0x00000000000679c3 */ /* 0x00cea20000008800 */
[----:B------:R-:W-:Y:S01]  /*0d40*/  UMOV UR4, 0x720 ;  /* 0x0000072000047882 */ /* 0x000fe20000000000 */
[----:B------:R-:W-:Y:S01]  /*0d50*/  UMOV UR5, 0x400 ;  /* 0x0000040000057882 */ /* 0x000fe20000000000 */
[----:B------:R-:W-:Y:S01]  /*0d60*/  USEL UR4, UR4, 0x620, UP3 ;  /* 0x0000062004047887 */ /* 0x000fe20009800000 */
[----:B------:R-:W-:Y:S01]  /*0d70*/  UMOV UR8, 0x1 ;  /* 0x0000000100087882 */ /* 0x000fe20000000000 */
[----:B------:R-:W-:Y:S01]  /*0d80*/  ELECT P0, URZ, PT ;  /* 0x0000000000ff782f */ /* 0x000fe20003800000 */
[----:B------:R-:W-:-:S04]  /*0d90*/  UIADD3 UR8, UPT, UPT, -UR8, 0x100000, URZ ;  /* 0x0010000008087890 */ /* 0x000fc8000fffe1ff */
[----:B------:R-:W-:Y:S02]  /*0da0*/  USHF.L.U32 UR9, UR8, 0xb, URZ ;  /* 0x0000000b08097899 */ /* 0x000fe400080006ff */
[----:B------:R-:W-:Y:S02]  /*0db0*/  USHF.L.U32 UR8, UR8, 0x1, URZ ;  /* 0x0000000108087899 */ /* 0x000fe400080006ff */
[----:B--2---:R-:W-:Y:S02]  /*0dc0*/  ULEA UR6, UR6, UR5, 0x18 ;  /* 0x0000000506067291 */ /* 0x004fe4000f8ec0ff */
[----:B------:R-:W-:-:S04]  /*0dd0*/  UIADD3 UR4, UPT, UPT, -UR4, 0x100000, URZ ;  /* 0x0010000004047890 */ /* 0x000fc8000fffe1ff */
[----:B------:R-:W-:Y:S02]  /*0de0*/  USHF.L.U32 UR5, UR4, 0xb, URZ ;  /* 0x0000000b04057899 */ /* 0x000fe400080006ff */
[----:B------:R-:W-:Y:S01]  /*0df0*/  USHF.L.U32 UR4, UR4, 0x1, URZ ;  /* 0x0000000104047899 */ /* 0x000fe200080006ff */
[----:B------:R-:W2:Y:S03]  /*0e00*/  FENCE.VIEW.ASYNC.S ;  /* 0x00000000000073c6 */ /* 0x000ea60000000000 */
[----:B--2---:R4:W2:Y:S08]  /*0e10*/  SYNCS.EXCH.64 URZ, [UR6+0x250], UR8 ;  /* 0x0002500806ff75b2 */ /* 0x0048b00008000100 */
[----:B------:R4:W3:Y:S01]  /*0e20*/  SYNCS.EXCH.64 URZ, [UR6+0x260], UR4 ;  /* 0x0002600406ff75b2 */ /* 0x0008e20008000100 */
[----:B------:R4:W1:Y:S01]  /*0e30*/  SYNCS.EXCH.64 URZ, [UR6+0x258], UR8 ;  /* 0x0002580806ff75b2 */ /* 0x0008620008000100 */
[----:B------:R4:W1:Y:S02]  /*0e40*/  SYNCS.EXCH.64 URZ, [UR6+0x268], UR4 ;  /* 0x0002680406ff75b2 */ /* 0x0008640008000100 */
[----:B----4-:R-:W-:Y:S01]  /*0e50*/  NOP ;  /* 0x0000000000007918 */ /* 0x010fe20000000000 */
.L_x_13:
[----:B------:R-:W4:Y:S01]  /*0e60*/  SHFL.IDX PT, R2, R75, RZ, 0x1f ;  /* 0x00001fff4b027589 */ /* 0x000f2200000e0000 */
[----:B------:R-:W-:Y:S01]  /*0e70*/  NOP ;  /* 0x0000000000007918 */ /* 0x000fe20000000000 */
[----:B----4-:R-:W-:-:S13]  /*0e80*/  ISETP.NE.AND P0, PT, R2, 0x5, PT ;  /* 0x000000050200780c */ /* 0x010fda0003f05270 */
[----:B------:R-:W-:Y:S05]  /*0e90*/  @P0 BRA `(.L_x_14) ;  /* 0x0000000000580947 */ /* 0x000fea0003800000 */
[----:B--23--:R-:W2:Y:S01]  /*0ea0*/  S2UR UR4, SR_CgaCtaId ;  /* 0x00000000000479c3 */ /* 0x00cea20000008800 */
        /* <DEDUP_REMOVED lines=10> */
[----:B--2---:R-:W-:Y:S01]  /*0f50*/  ULEA UR4, UR4, UR5, 0x18 ;  /* 0x0000000504047291 */ /* 0x004fe2000f8ec0ff */
[----:B------:R-:W2:Y:S11]  /*0f60*/  FENCE.VIEW.ASYNC.S ;  /* 0x00000000000073c6 */ /* 0x000eb60000000000 */
[----:B--2---:R4:W2:Y:S01]  /*0f70*/  SYNCS.EXCH.64 URZ, [UR4+0x270], UR8 ;  /* 0x0002700804ff75b2 */ /* 0x0048a20008000100 */
[----:B------:R4:W3:Y:S01]  /*0f80*/  SYNCS.EXCH.64 URZ, [UR4+0x290], UR6 ;  /* 0x0002900604ff75b2 */ /* 0x0008e20008000100 */
[----:B------:R4:W1:Y:S01]  /*0f90*/  SYNCS.EXCH.64 URZ, [UR4+0x278], UR8 ;  /* 0x0002780804ff75b2 */ /* 0x0008620008000100 */
[----:B------:R4:W1:Y:S01]  /*0fa0*/  SYNCS.EXCH.64 URZ, [UR4+0x298], UR6 ;  /* 0x0002980604ff75b2 */ /* 0x0008620008000100 */
[----:B------:R4:W1:Y:S01]  /*0fb0*/  SYNCS.EXCH.64 URZ, [UR4+0x280], UR8 ;  /* 0x0002800804ff75b2 */ /* 0x0008620008000100 */
[----:B------:R4:W1:Y:S01]  /*0fc0*/  SYNCS.EXCH.64 URZ, [UR4+0x2a0], UR6 ;  /* 0x0002a00604ff75b2 */ /* 0x0008620008000100 */
[----:B------:R4:W1:Y:S01]  /*0fd0*/  SYNCS.EXCH.64 URZ, [UR4+0x288], UR8 ;  /* 0x0002880804ff75b2 */ /* 0x0008620008000100 */
[----:B------:R4:W1:Y:S02]  /*0fe0*/  SYNCS.EXCH.64 URZ, [UR4+0x2a8], UR6 ;  /* 0x0002a80604ff75b2 */ /* 0x0008640008000100 */
[----:B----4-:R-:W-:Y:S01]  /*0ff0*/  NOP ;  /* 0x0000000000007918 */ /* 0x010fe20000000000 */
.L_x_14:
[----:B------:R-:W4:Y:S01]  /*1000*/  SHFL.IDX PT, R2, R75, RZ, 0x1f ;  /* 0x00001fff4b027589 */ /* 0x000f2200000e0000 */
[----:B------:R-:W1:Y:S01]  /*1010*/  S2UR UR45, SR_CgaCtaId ;  /* 0x00000000002d79c3 */ /* 0x000e620000008800 */
[----:B------:R-:W-:Y:S01]  /*1020*/  NOP ;  /* 0x0000000000007918 */ /* 0x000fe20000000000 */
[----:B----4-:R-:W-:-:S13]  /*1030*/  ISETP.NE.AND P0, PT, R2, 0x3, PT ;  /* 0x000000030200780c */ /* 0x010fda0003f05270 */
[----:B-1----:R-:W-:Y:S05]  /*1040*/  @P0 BRA `(.L_x_15) ;  /* 0x0000000000340947 */ /* 0x002fea0003800000 */
[----:B--23--:R-:W-:Y:S01]  /*1050*/  UMOV UR4, 0x400 ;  /* 0x0000040000047882 */ /* 0x00cfe20000000000 */
[----:B------:R-:W-:Y:S01]  /*1060*/  UMOV UR6, 0x20 ;  /* 0x0000002000067882 */ /* 0x000fe20000000000 */
[----:B------:R-:W-:Y:S02]  /*1070*/  ULEA UR4, UR45, UR4, 0x18 ;  /* 0x000000042d047291 */ /* 0x000fe4000f8ec0ff */
[----:B------:R-:W-:-:S04]  /*1080*/  UIADD3 UR6, UPT, UPT, -UR6, 0x100000, URZ ;  /* 0x0010000006067890 */ /* 0x000fc8000fffe1ff */
[----:B------:R-:W-:Y:S02]  /*1090*/  USHF.L.U32 UR7, UR6, 0xb, URZ ;  /* 0x0000000b06077899 */ /* 0x000fe400080006ff */
[----:B------:R-:W-:Y:S01]  /*10a0*/  USHF.L.U32 UR6, UR6, 0x1, URZ ;  /* 0x0000000106067899 */ /* 0x000fe200080006ff */
[----:B------:R-:W-:Y:S01]  /*10b0*/  ELECT P0, URZ, PT ;  /* 0x0000000000ff782f */ /* 0x000fe20003800000 */
[----:B------:R-:W1:Y:S10]  /*10c0*/  FENCE.VIEW.ASYNC.S ;  /* 0x00000000000073c6 */ /* 0x000e740000000000 */
[----:B-1----:R1:W4:Y:S01]  /*10d0*/  SYNCS.EXCH.64 URZ, [UR4+0x2b0], UR6 ;  /* 0x0002b00604ff75b2 */ /* 0x0023220008000100 */
[----:B------:R1:W2:Y:S01]  /*10e0*/  SYNCS.EXCH.64 URZ, [UR4+0x2c0], UR6 ;  /* 0x0002c00604ff75b2 */ /* 0x0002a20008000100 */
[----:B------:R1:W3:Y:S01]  /*10f0*/  SYNCS.EXCH.64 URZ, [UR4+0x2b8], UR6 ;  /* 0x0002b80604ff75b2 */ /* 0x0002e20008000100 */
[----:B------:R1:W1:Y:S01]  /*1100*/  SYNCS.EXCH.64 URZ, [UR4+0x2c8], UR6 ;  /* 0x0002c80604ff75b2 */ /* 0x0002620008000100 */
[----:B------:R-:W-:Y:S01]  /*1110*/  NOP ;  /* 0x0000000000007918 */ /* 0x000fe20000000000 */
.L_x_15:
[----:B-123--:R-:W1:Y:S01]  /*1120*/  LDCU UR4, c[0x0][0x36c] ;  /* 0x00006d80ff0477ac */ /* 0x00ee620008000800 */
[----:B------:R-:W-:Y:S01]  /*1130*/  ISETP.NE.OR P3, PT, R0, 0x2, !P3 ;  /* 0x000000020000780c */ /* 0x000fe20005f65670 */
[----:B------:R-:W-:Y:S01]  /*1140*/  NOP ;  /* 0x0000000000007918 */ /* 0x000fe20000000000 */
[----:B------:R-:W-:Y:S01]  /*1150*/  LOP3.LUT R0, R84, 0x1f, RZ, 0xc0, !PT ;  /* 0x0000001f54007812 */ /* 0x000fe200078ec0ff */
[----:B------:R-:W-:Y:S02]  /*1160*/  UISETP.NE.AND UP4, UPT, UR17, URZ, UPT ;  /* 0x000000ff1100728c */ /* 0x000fe4000bf85270 */
[----:B-1----:R-:W-:-:S09]  /*1170*/  UISETP.EQ.U32.AND UP5, UPT, UR4, 0x1, UPT ;  /* 0x000000010400788c */ /* 0x002fd2000bfa2070 */
[----:B------:R-:W-:Y:S05]  /*1180*/  BRA.U !UP5, `(.L_x_16) ;  /* 0x000000010d087547 */ /* 0x000fea000b800000 */
[----:B----4-:R-:W-:Y:S01]  /*1190*/  UCGABAR_ARV ;  /* 0x00000000000079c7 */ /* 0x010fe20008000000 */
[----:B------:R-:W-:Y:S05]  /*11a0*/  BRA `(.L_x_17) ;  /* 0x0000000000047947 */ /* 0x000fea0003800000 */
.L_x_16:
[----:B----4-:R-:W-:Y:S01]  /*11b0*/  NOP ;  /* 0x0000000000007918 */ /* 0x010fe20000000000 */
.L_x_17:
[----:B------:R-:W1:Y:S01]  /*11c0*/  S2UR UR7, SR_CTAID.X ;  /* 0x00000000000779c3 */ /* 0x000e620000002500 */
[----:B------:R-:W-:-:S05]  /*11d0*/  CS2R.32 R76, SR_CgaSize ;  /* 0x00000000004c7805 */ /* 0x000fca0000008a00 */
[----:B------:R-:W-:-:S05]  /*11e0*/  IMAD R76, R76, -0xa0, RZ ;  /* 0xffffff604c4c7824 */ /* 0x000fca00078e02ff */
[----:B------:R-:W-:-:S14]  /*11f0*/  R2UR UR5, R76 ;  /* 0x000000004c0572ca */ /* 0x000fdc00000e0000 */
[----:B------:R-:W2:Y:S01]  /*1200*/  LDCU UR5, c[0x0][UR5+0x2b0] ;  /* 0x00005600050577ac */ /* 0x000ea20008000800 */
[----:B------:R-:W-:-:S05]  /*1210*/  CS2R.32 R76, SR_CgaSize ;  /* 0x00000000004c7805 */ /* 0x000fca0000008a00 */
[----:B------:R-:W-:-:S05]  /*1220*/  IMAD R76, R76, -0xa0, RZ ;  /* 0xffffff604c4c7824 */ /* 0x000fca00078e02ff */
[----:B------:R-:W-:-:S14]  /*1230*/  R2UR UR4, R76 ;  /* 0x000000004c0472ca */ /* 0x000fdc00000e0000 */
[----:B------:R-:W3:Y:S01]  /*1240*/  LDCU UR4, c[0x0][UR4+0x2b4] ;  /* 0x00005680040477ac */ /* 0x000ee20008000800 */
[----:B------:R-:W4:Y:S01]  /*1250*/  S2UR UR8, SR_CTAID.Y ;  /* 0x00000000000879c3 */ /* 0x000f220000002600 */
[----:B------:R-:W-:-:S05]  /*1260*/  CS2R.32 R76, SR_CgaSize ;  /* 0x00000000004c7805 */ /* 0x000fca0000008a00 */
[----:B------:R-:W-:-:S05]  /*1270*/  IMAD R76, R76, -0xa0, RZ ;  /* 0xffffff604c4c7824 */ /* 0x000fca00078e02ff */
[----:B------:R-:W-:-:S14]  /*1280*/  R2UR UR9, R76 ;  /* 0x000000004c0972ca */ /* 0x000fdc00000e0000 */
[----:B------:R-:W3:Y:S01]  /*1290*/  LDCU UR9, c[0x0][UR9+0x2a0] ;  /* 0x00005400090977ac */ /* 0x000ee20008000800 */
[----:B------:R-:W3:Y:S01]  /*12a0*/  LDCU UR21, c[0x0][0xb24] ;  /* 0x00016480ff1577ac */ /* 0x000ee20008000800 */
[----:B------:R-:W1:Y:S01]  /*12b0*/  S2UR UR36, SR_CTAID.Z ;  /* 0x00000000002479c3 */ /* 0x000e620000002700 */
[----:B------:R-:W-:-:S05]  /*12c0*/  CS2R.32 R76, SR_CgaSize ;  /* 0x00000000004c7805 */ /* 0x000fca0000008a00 */
[----:B------:R-:W-:-:S05]  /*12d0*/  IMAD R76, R76, -0xa0, RZ ;  /* 0xffffff604c4c7824 */ /* 0x000fca00078e02ff */
[----:B------:R-:W-:-:S14]  /*12e0*/  R2UR UR63, R76 ;  /* 0x000000004c3f72ca */ /* 0x000fdc00000e0000 */
[----:B------:R-:W3:Y:S01]  /*12f0*/  LDCU UR63, c[0x0][UR63+0x2a4] ;  /* 0x000054803f3f77ac */ /* 0x000ee20008000800 */
[----:B------:R-:W3:Y:S01]  /*1300*/  LDCU UR42, c[0x0][0xb24] ;  /* 0x00016480ff2a77ac */ /* 0x000ee20008000800 */
[----:B-1----:R-:W-:Y:S01]  /*1310*/  I2FP.F32.U32 R3, UR7 ;  /* 0x0000000700037c45 */ /* 0x002fe20008201000 */
[----:B------:R-:W1:Y:S04]  /*1320*/  LDCU UR28, c[0x0][0xb30] ;  /* 0x00016600ff1c77ac */ /* 0x000e680008000800 */
[----:B--2---:R-:W-:Y:S01]  /*1330*/  FMUL R3, R3, UR5 ;  /* 0x0000000503037c20 */ /* 0x004fe20008400000 */
[----:B------:R-:W-:Y:S01]  /*1340*/  USHF.L.U32 UR26, UR45, 0x8, URZ ;  /* 0x000000082d1a7899 */ /* 0x000fe200080006ff */
[----:B----4-:R-:W-:Y:S01]  /*1350*/  I2FP.F32.U32 R2, UR8 ;  /* 0x0000000800027c45 */ /* 0x010fe20008201000 */
[----:B---3--:R-:W-:-:S03]  /*1360*/  UISETP.GE.AND UP2, UPT, UR21, 0x1, UPT ;  /* 0x000000011500788c */ /* 0x008fc6000bf46270 */
[----:B------:R-:W2:Y:S01]  /*1370*/  F2I.U32.TRUNC.NTZ R3, R3 ;  /* 0x0000000300037305 */ /* 0x000ea2000020f000 */
[----:B------:R-:W-:Y:S01]  /*1380*/  UMOV UR16, UR7 ;  /* 0x0000000700107c82 */ /* 0x000fe20008000000 */
[----:B------:R-:W-:Y:S01]  /*1390*/  FMUL R2, R2, UR4 ;  /* 0x0000000402027c20 */ /* 0x000fe20008400000 */
[----:B------:R-:W-:-:S05]  /*13a0*/  UMOV UR20, UR8 ;  /* 0x0000000800147c82 */ /* 0x000fca0008000000 */
[----:B------:R-:W3:Y:S01]  /*13b0*/  F2I.U32.TRUNC.NTZ R2, R2 ;  /* 0x0000000200027305 */ /* 0x000ee2000020f000 */
[----:B--2---:R-:W-:Y:S02]  /*13c0*/  R2UR UR4, R3 ;  /* 0x00000000030472ca */ /* 0x004fe400000e0000 */
[----:B---3--:R-:W-:Y:S02]  /*13d0*/  R2UR UR6, R2 ;  /* 0x00000000020672ca */ /* 0x008fe400000e0000 */
[----:B------:R-:W-:-:S09]  /*13e0*/  PRMT R2, RZ, 0x7610, R2 ;  /* 0x00007610ff027816 */ /* 0x000fd20000000002 */
[----:B------:R-:W-:-:S04]  /*13f0*/  UIADD3 UR5, UPT, UPT, -UR4, URZ, URZ ;  /* 0x000000ff04057290 */ /* 0x000fc8000fffe1ff */
[----:B------:R-:W-:Y:S02]  /*1400*/  UIMAD UR5, UR9, UR5, UR7 ;  /* 0x00000005090572a4 */ /* 0x000fe4000f8e0207 */
[----:B------:R-:W-:-:S04]  /*1410*/  UIADD3 UR4, UPT, UPT, -UR6, URZ, URZ ;  /* 0x000000ff06047290 */ /* 0x000fc8000fffe1ff */
[----:B------:R-:W-:Y:S01]  /*1420*/  IMAD.U32 R76, RZ, RZ, UR5 ;  /* 0x00000005ff4c7e24 */ /* 0x000fe2000f8e00ff */
[----:B------:R-:W-:Y:S01]  /*1430*/  UIMAD UR63, UR63, UR4, UR8 ;  /* 0x000000043f3f72a4 */ /* 0x000fe2000f8e0208 */
[----:B-1----:R-:W-:Y:S11]  /*1440*/  BRA.U UP4, `(.L_x_18) ;  /* 0x00000001047c7547 */ /* 0x002ff6000b800000 */
[----:B------:R-:W-:Y:S01]  /*1450*/  UISETP.NE.AND UP0, UPT, UR63, 0x1, UPT ;  /* 0x000000013f00788c */ /* 0x000fe2000bf05270 */
[----:B------:R-:W-:Y:S01]  /*1460*/  R2UR UR8, R76 ;  /* 0x000000004c0872ca */ /* 0x000fe200000e0000 */
[----:B------:R-:W-:Y:S02]  /*1470*/  UISETP.NE.AND UP1, UPT, UR63, 0x2, UPT ;  /* 0x000000023f00788c */ /* 0x000fe4000bf25270 */
[----:B------:R-:W-:Y:S02]  /*1480*/  USEL UR5, URZ, 0x2, UP0 ;  /* 0x00000002ff057887 */ /* 0x000fe40008000000 */
[----:B------:R-:W-:Y:S02]  /*1490*/  UISETP.NE.AND UP0, UPT, UR63, 0x3, UPT ;  /* 0x000000033f00788c */ /* 0x000fe4000bf05270 */
[----:B------:R-:W-:Y:S02]  /*14a0*/  USEL UR4, URZ, 0x4, UP1 ;  /* 0x00000004ff047887 */ /* 0x000fe40008800000 */
[----:B------:R-:W-:-:S02]  /*14b0*/  UISETP.NE.AND UP1, UPT, UR63, 0x4, UPT ;  /* 0x000000043f00788c */ /* 0x000fc4000bf25270 */
[----:B------:R-:W-:Y:S02]  /*14c0*/  USEL UR7, URZ, 0x8, UP0 ;  /* 0x00000008ff077887 */ /* 0x000fe40008000000 */
[----:B------:R-:W-:Y:S02]  /*14d0*/  UISETP.NE.AND UP0, UPT, UR63, 0x5, UPT ;  /* 0x000000053f00788c */ /* 0x000fe4000bf05270 */
[----:B------:R-:W-:Y:S02]  /*14e0*/  USEL UR6, URZ, 0x10, UP1 ;  /* 0x00000010ff067887 */ /* 0x000fe40008800000 */
[----:B------:R-:W-:Y:S02]  /*14f0*/  UISETP.NE.AND UP1, UPT, UR63, 0x6, UPT ;  /* 0x000000063f00788c */ /* 0x000fe4000bf25270 */
[----:B------:R-:W-:Y:S02]  /*1500*/  USEL UR11, URZ, 0x20, UP0 ;  /* 0x00000020ff0b7887 */ /* 0x000fe40008000000 */
[----:B------:R-:W-:-:S02]  /*1510*/  UISETP.NE.AND UP0, UPT, UR63, 0x7, UPT ;  /* 0x000000073f00788c */ /* 0x000fc4000bf05270 */
[----:B------:R-:W-:Y:S02]  /*1520*/  USEL UR12, URZ, 0x40, UP1 ;  /* 0x00000040ff0c7887 */ /* 0x000fe40008800000 */
[----:B------:R-:W-:Y:S02]  /*1530*/  UISETP.NE.AND UP1, UPT, UR63, URZ, UPT ;  /* 0x000000ff3f00728c */ /* 0x000fe4000bf25270 */
[----:B------:R-:W-:Y:S02]  /*1540*/  USEL UR13, URZ, 0x80, UP0 ;  /* 0x00000080ff0d7887 */ /* 0x000fe40008000000 */
[----:B------:R-:W-:Y:S02]  /*1550*/  UISETP.NE.AND UP0, UPT, UR8, URZ, UPT ;  /* 0x000000ff0800728c */ /* 0x000fe4000bf05270 */
[----:B------:R-:W-:Y:S02]  /*1560*/  UISETP.EQ.OR UP1, UPT, UR8, URZ, !UP1 ;  /* 0x000000ff0800728c */ /* 0x000fe4000cf22670 */
[----:B------:R-:W-:-:S02]  /*1570*/  USEL UR9, UR5, 0x2, UP0 ;  /* 0x0000000205097887 */ /* 0x000fc40008000000 */
[----:B------:R-:W-:Y:S02]  /*1580*/  USEL UR4, UR4, 0x4, UP0 ;  /* 0x0000000404047887 */ /* 0x000fe40008000000 */
[----:B------:R-:W-:Y:S02]  /*1590*/  USEL UR5, URZ, 0x1, !UP1 ;  /* 0x00000001ff057887 */ /* 0x000fe4000c800000 */
[----:B------:R-:W-:Y:S02]  /*15a0*/  USEL UR10, UR7, 0x8, UP0 ;  /* 0x00000008070a7887 */ /* 0x000fe40008000000 */
[----:B------:R-:W-:Y:S02]  /*15b0*/  USEL UR8, UR6, 0x10, UP0 ;  /* 0x0000001006087887 */ /* 0x000fe40008000000 */
[----:B------:R-:W-:Y:S02]  /*15c0*/  UIADD3 UR4, UPT, UPT, UR4, UR9, UR5 ;  /* 0x0000000904047290 */ /* 0x000fe4000fffe005 */
[----:B------:R-:W-:-:S02]  /*15d0*/  USEL UR7, UR11, 0x20, UP0 ;  /* 0x000000200b077887 */ /* 0x000fc40008000000 */
[----:B------:R-:W-:Y:S02]  /*15e0*/  USEL UR6, UR12, 0x40, UP0 ;  /* 0x000000400c067887 */ /* 0x000fe40008000000 */
[----:B------:R-:W-:Y:S02]  /*15f0*/  UIADD3 UR4, UPT, UPT, UR8, UR10, UR4 ;  /* 0x0000000a08047290 */ /* 0x000fe4000fffe004 */
[----:B------:R-:W-:Y:S02]  /*1600*/  USEL UR5, UR13, 0x80, UP0 ;  /* 0x000000800d057887 */ /* 0x000fe40008000000 */
[----:B------:R-:W-:-:S04]  /*1610*/  UIADD3 UR4, UPT, UPT, UR6, UR7, UR4 ;  /* 0x0000000706047290 */ /* 0x000fc8000fffe004 */
[----:B------:R-:W-:-:S06]  /*1620*/  UIADD3 UR4, UPT, UPT, UR4, UR5, URZ ;  /* 0x0000000504047290 */ /* 0x000fcc000fffe0ff */
[----:B------:R-:W-:Y:S02]  /*1630*/  MOV R2, UR4 ;  /* 0x0000000400027c02 */ /* 0x000fe40008000f00 */
.L_x_18:
[----:B------:R-:W-:Y:S05]  /*1640*/  BRA.U !UP2, `(.L_x_19) ;  /* 0x000000010ad47547 */ /* 0x000fea000b800000 */
[----:B------:R-:W1:Y:S01]  /*1650*/  LDCU.128 UR12, c[0x0][0xb10] ;  /* 0x00016200ff0c77ac */ /* 0x000e620008000c00 */
[----:B------:R-:W2:Y:S01]  /*1660*/  LDCU UR6, c[0x0][0x370] ;  /* 0x00006e00ff0677ac */ /* 0x000ea20008000800 */
[----:B------:R-:W3:Y:S01]  /*1670*/  LDCU UR5, c[0x0][0x374] ;  /* 0x00006e80ff0577ac */ /* 0x000ee20008000800 */
[----:B------:R-:W4:Y:S01]  /*1680*/  LDCU UR27, c[0x0][0xb0c] ;  /* 0x00016180ff1b77ac */ /* 0x000f220008000800 */
[----:B------:R-:W4:Y:S01]  /*1690*/  LDCU UR4, c[0x0][0xb20] ;  /* 0x00016400ff0477ac */ /* 0x000f220008000800 */
[----:B------:R-:W4:Y:S01]  /*16a0*/  LDCU.64 UR8, c[0x0][0xb28] ;  /* 0x00016500ff0877ac */ /* 0x000f220008000a00 */
[----:B-1----:R-:W-:Y:S02]  /*16b0*/  UISETP.NE.AND UP0, UPT, UR14, 0x1, UPT ;  /* 0x000000010e00788c */ /* 0x002fe4000bf05270 */
[----:B---3--:R-:W-:Y:S02]  /*16c0*/  UIMAD.WIDE.U32 UR10, UR5, UR15, URZ ;  /* 0x0000000f050a72a5 */ /* 0x008fe4000f8e00ff */
[----:B--2---:R-:W-:-:S02]  /*16d0*/  UIMAD.WIDE.U32 UR22, UR6, UR12, URZ ;  /* 0x0000000c061672a5 */ /* 0x004fc4000f8e00ff */
[----:B----4-:R-:W-:Y:S02]  /*16e0*/  UISETP.NE.AND UP1, UPT, UR27, 0x1, UPT ;  /* 0x000000011b00788c */ /* 0x010fe4000bf25270 */
[----:B------:R-:W-:Y:S01]  /*16f0*/  UISETP.NE.AND UP2, UPT, UR21, 0x1, UPT ;  /* 0x000000011500788c */ /* 0x000fe2000bf45270 */
[----:B------:R-:W-:Y:S02]  /*1700*/  UMOV UR10, UR11 ;  /* 0x0000000b000a7c82 */ /* 0x000fe40008000000 */
[----:B------:R-:W-:Y:S01]  /*1710*/  UMOV UR22, UR23 ;  /* 0x0000001700167c82 */ /* 0x000fe20008000000 */
[----:B------:R-:W-:Y:S02]  /*1720*/  @UP0 USHF.R.U32.HI UR5, URZ, UR4, UR10 ;  /* 0x00000004ff050299 */ /* 0x000fe4000801160a */
[----:B------:R-:W-:Y:S02]  /*1730*/  UIMAD.WIDE.U32 UR24, UR20, UR15, URZ ;  /* 0x0000000f141872a5 */ /* 0x000fe4000f8e00ff */
[----:B------:R-:W-:-:S02]  /*1740*/  UIMAD.WIDE.U32 UR10, UR5, UR8, URZ ;  /* 0x00000008050a72a5 */ /* 0x000fc4000f8e00ff */
[----:B------:R-:W-:Y:S02]  /*1750*/  @UP1 USHF.R.U32.HI UR6, URZ, UR13, UR22 ;  /* 0x0000000dff061299 */ /* 0x000fe40008011616 */
[----:B------:R-:W-:Y:S02]  /*1760*/  UIMAD.WIDE.U32 UR18, UR16, UR12, URZ ;  /* 0x0000000c101272a5 */ /* 0x000fe4000f8e00ff */
[----:B------:R-:W-:Y:S01]  /*1770*/  UIMAD.WIDE.U32 UR22, UR6, UR8, URZ ;  /* 0x00000008061672a5 */ /* 0x000fe2000f8e00ff */
[----:B------:R-:W-:Y:S01]  /*1780*/  UMOV UR24, UR25 ;  /* 0x0000001900187c82 */ /* 0x000fe20008000000 */
[----:B------:R-:W-:Y:S01]  /*1790*/  UMOV UR10, UR11 ;  /* 0x0000000b000a7c82 */ /* 0x000fe20008000000 */
[----:B------:R-:W-:Y:S02]  /*17a0*/  USHF.R.U32.HI UR24, URZ, UR4, UR24 ;  /* 0x00000004ff187299 */ /* 0x000fe40008011618 */
[----:B------:R-:W-:Y:S02]  /*17b0*/  @UP2 USHF.R.U32.HI UR5, URZ, UR9, UR10 ;  /* 0x00000009ff052299 */ /* 0x000fe4000801160a */
[----:B------:R-:W-:Y:S01]  /*17c0*/  UMOV UR7, UR23 ;  /* 0x0000001700077c82 */ /* 0x000fe20008000000 */
[----:B------:R-:W-:Y:S01]  /*17d0*/  UMOV UR18, UR19 ;  /* 0x0000001300127c82 */ /* 0x000fe20008000000 */
[----:B------:R-:W-:-:S02]  /*17e0*/  @UP2 USHF.R.U32.HI UR6, URZ, UR9, UR7 ;  /* 0x00000009ff062299 */ /* 0x000fc40008011607 */
[----:B------:R-:W-:Y:S02]  /*17f0*/  USHF.R.U32.HI UR13, URZ, UR13, UR18 ;  /* 0x0000000dff0d7299 */ /* 0x000fe40008011612 */
[----:B------:R-:W-:Y:S02]  /*1800*/  USEL UR4, UR20, UR24, !UP0 ;  /* 0x0000001814047287 */ /* 0x000fe4000c000000 */
[----:B------:R-:W-:Y:S02]  /*1810*/  UIMAD UR7, UR5, UR21, URZ ;  /* 0x00000015050772a4 */ /* 0x000fe4000f8e02ff */
[----:B------:R-:W-:Y:S02]  /*1820*/  USEL UR5, UR16, UR13, !UP1 ;  /* 0x0000000d10057287 */ /* 0x000fe4000c800000 */
[----:B------:R-:W-:Y:S02]  /*1830*/  UIMAD UR12, UR6, UR21, URZ ;  /* 0x00000015060c72a4 */ /* 0x000fe4000f8e02ff */
[----:B------:R-:W-:-:S02]  /*1840*/  UISETP.GE.AND UP0, UPT, UR4, UR7, UPT ;  /* 0x000000070400728c */ /* 0x000fc4000bf06270 */
[----:B------:R-:W-:Y:S02]  /*1850*/  UIMAD.WIDE.U32 UR10, UR4, UR8, URZ ;  /* 0x00000008040a72a5 */ /* 0x000fe4000f8e00ff */
[----:B------:R-:W-:Y:S02]  /*1860*/  UISETP.GE.OR UP0, UPT, UR5, UR12, UP0 ;  /* 0x0000000c0500728c */ /* 0x000fe40008706670 */
[----:B------:R-:W-:Y:S02]  /*1870*/  UIMAD.WIDE.U32 UR12, UR5, UR8, URZ ;  /* 0x00000008050c72a5 */ /* 0x000fe4000f8e00ff */
[----:B------:R-:W-:Y:S01]  /*1880*/  UIADD3 UR10, UPT, UPT, -UR4, URZ, URZ ;  /* 0x000000ff040a7290 */ /* 0x000fe2000fffe1ff */
[----:B------:R-:W-:Y:S01]  /*1890*/  UMOV UR8, UR11 ;  /* 0x0000000b00087c82 */ /* 0x000fe20008000000 */
[----:B------:R-:W-:Y:S02]  /*18a0*/  UIADD3 UR11, UPT, UPT, -UR5, URZ, URZ ;  /* 0x000000ff050b7290 */ /* 0x000fe4000fffe1ff */
[----:B------:R-:W-:-:S03]  /*18b0*/  USHF.R.U32.HI UR8, URZ, UR9, UR8 ;  /* 0x00000009ff087299 */ /* 0x000fc60008011608 */
[----:B------:R-:W-:Y:S01]  /*18c0*/  @!UP0 UMOV UR7, UR13 ;  /* 0x0000000d00078c82 */ /* 0x000fe20008000000 */
[----:B------:R-:W-:Y:S02]  /*18d0*/  UIMAD UR20, UR14, UR10, UR20 ;  /* 0x0000000a0e1472a4 */ /* 0x000fe4000f8e0214 */
[----:B------:R-:W-:Y:S02]  /*18e0*/  USEL UR8, UR4, UR8, !UP2 ;  /* 0x0000000804087287 */ /* 0x000fe4000d000000 */
[----:B------:R-:W-:Y:S02]  /*18f0*/  @!UP0 USHF.R.U32.HI UR7, URZ, UR9, UR7 ;  /* 0x00000009ff078299 */ /* 0x000fe40008011607 */
[----:B------:R-:W-:Y:S02]  /*1900*/  UIADD3 UR9, UPT, UPT, -UR8, URZ, URZ ;  /* 0x000000ff08097290 */ /* 0x000fe4000fffe1ff */
[----:B------:R-:W-:Y:S02]  /*1910*/  @!UP0 USEL UR7, UR5, UR7, !UP2 ;  /* 0x0000000705078287 */ /* 0x000fe4000d000000 */
[----:B------:R-:W-:-:S02]  /*1920*/  UIMAD UR9, UR21, UR9, UR4 ;  /* 0x00000009150972a4 */ /* 0x000fc4000f8e0204 */
[----:B------:R-:W-:Y:S02]  /*1930*/  @!UP0 UIADD3 UR8, UPT, UPT, UR8, -UR7, URZ ;  /* 0x8000000708088290 */ /* 0x000fe4000fffe0ff */
[----:B------:R-:W-:Y:S02]  /*1940*/  @!UP0 UIMAD UR6, UR9, UR6, UR7 ;  /* 0x00000006090682a4 */ /* 0x000fe4000f8e0207 */
[----:B------:R-:W-:Y:S02]  /*1950*/  @!UP0 UIMAD UR4, UR8, UR21, UR5 ;  /* 0x00000015080482a4 */ /* 0x000fe4000f8e0205 */
[----:B------:R-:W-:Y:S02]  /*1960*/  UIMAD UR16, UR27, UR11, UR16 ;  /* 0x0000000b1b1072a4 */ /* 0x000fe4000f8e0210 */
[----:B------:R-:W-:Y:S01]  /*1970*/  UIMAD UR20, UR4, UR14, UR20 ;  /* 0x0000000e041472a4 */ /* 0x000fe2000f8e0214 */
[----:B------:R-:W-:Y:S02]  /*1980*/  @!UP0 UMOV UR5, UR6 ;  /* 0x0000000600058c82 */ /* 0x000fe40008000000 */
[----:B------:R-:W-:-:S12]  /*1990*/  UIMAD UR16, UR5, UR27, UR16 ;  /* 0x0000001b051072a4 */ /* 0x000fd8000f8e0210 */
.L_x_19:
[----:B------:R-:W-:Y:S02]  /*19a0*/  UISETP.NE.AND UP1, UPT, UR28, 0x1, UPT ;  /* 0x000000011c00788c */ /* 0x000fe4000bf25270 */
[----:B------:R-:W-:Y:S02]  /*19b0*/  UISETP.NE.AND UP0, UPT, UR17, 0x2, UPT ;  /* 0x000000021100788c */ /* 0x000fe4000bf05270 */
[----:B------:R-:W-:-:S05]  /*19c0*/  ULOP3.LUT UR24, UR26, 0x700, URZ, 0xc0, !UPT ;  /* 0x000007001a187892 */ /* 0x000fca000f8ec0ff */
[----:B------:R-:W-:Y:S07]  /*19d0*/  BRA.U UP1, `(.L_x_20) ;  /* 0x0000000101447547 */ /* 0x000fee000b800000 */
[----:B------:R-:W1:Y:S01]  /*19e0*/  LDCU.128 UR8, c[0x0][0xb10] ;  /* 0x00016200ff0877ac */ /* 0x000e620008000c00 */
[----:B------:R-:W2:Y:S01]  /*19f0*/  LDCU UR12, c[0x0][0xb0c] ;  /* 0x00016180ff0c77ac */ /* 0x000ea20008000800 */
[----:B------:R-:W3:Y:S01]  /*1a00*/  LDCU UR13, c[0x0][0xb20] ;  /* 0x00016400ff0d77ac */ /* 0x000ee20008000800 */
[----:B-1----:R-:W-:Y:S02]  /*1a10*/  UIMAD.WIDE.U32 UR6, UR16, UR8, URZ ;  /* 0x00000008100672a5 */ /* 0x002fe4000f8e00ff */
[----:B------:R-:W-:Y:S02]  /*1a20*/  UIMAD.WIDE.U32 UR4, UR20, UR11, URZ ;  /* 0x0000000b140472a5 */ /* 0x000fe4000f8e00ff */
[----:B--2---:R-:W-:Y:S02]  /*1a30*/  UISETP.NE.AND UP2, UPT, UR12, 0x1, UPT ;  /* 0x000000010c00788c */ /* 0x004fe4000bf45270 */
[----:B------:R-:W-:Y:S01]  /*1a40*/  UISETP.NE.AND UP1, UPT, UR10, 0x1, UPT ;  /* 0x000000010a00788c */ /* 0x000fe2000bf25270 */
[----:B------:R-:W-:-:S02]  /*1a50*/  UMOV UR6, UR7 ;  /* 0x0000000700067c82 */ /* 0x000fc40008000000 */
[----:B------:R-:W-:Y:S01]  /*1a60*/  UMOV UR4, UR5 ;  /* 0x0000000500047c82 */ /* 0x000fe20008000000 */
[----:B------:R-:W-:Y:S02]  /*1a70*/  USHF.R.U32.HI UR6, URZ, UR9, UR6 ;  /* 0x00000009ff067299 */ /* 0x000fe40008011606 */
[----:B---3--:R-:W-:Y:S02]  /*1a80*/  USHF.R.U32.HI UR4, URZ, UR13, UR4 ;  /* 0x0000000dff047299 */ /* 0x008fe40008011604 */
[----:B------:R-:W-:Y:S02]  /*1a90*/  USEL UR5, UR16, UR6, !UP2 ;  /* 0x0000000610057287 */ /* 0x000fe4000d000000 */
[----:B------:R-:W-:-:S04]  /*1aa0*/  USEL UR4, UR20, UR4, !UP1 ;  /* 0x0000000414047287 */ /* 0x000fc8000c800000 */
[----:B------:R-:W-:Y:S02]  /*1ab0*/  UIADD3 UR6, UPT, UPT, UR5, -UR4, URZ ;  /* 0x8000000405067290 */ /* 0x000fe4000fffe0ff */
[----:B------:R-:W-:Y:S02]  /*1ac0*/  UIADD3 UR4, UPT, UPT, -UR5, UR4, URZ ;  /* 0x0000000405047290 */ /* 0x000fe4000fffe1ff */
[----:B------:R-:W-:Y:S02]  /*1ad0*/  UIMAD UR20, UR6, UR10, UR20 ;  /* 0x0000000a061472a4 */ /* 0x000fe4000f8e0214 */
[----:B------:R-:W-:-:S12]  /*1ae0*/  UIMAD UR16, UR4, UR12, UR16 ;  /* 0x0000000c041072a4 */ /* 0x000fd8000f8e0210 */
.L_x_20:
[----:B------:R-:W-:Y:S05]  /*1af0*/  BRA.U !UP5, `(.L_x_21) ;  /* 0x000000010d0c7547 */ /* 0x000fea000b800000 */
[----:B------:R-:W-:Y:S01]  /*1b00*/  UCGABAR_WAIT ;  /* 0x0000000000007dc7 */ /* 0x000fe20008000000 */
[----:B------:R-:W-:Y:S01]  /*1b10*/  CCTL.IVALL ;  /* 0x00000000ff00798f */ /* 0x000fe20002000000 */
[----:B------:R-:W-:Y:S05]  /*1b20*/  BRA `(.L_x_22) ;  /* 0x0000000000047947 */ /* 0x000fea0003800000 */
.L_x_21:
[----:B------:R-:W-:Y:S06]  /*1b30*/  BAR.SYNC.DEFER_BLOCKING 0x0 ;  /* 0x0000000000007b1d */ /* 0x000fec0000010000 */
.L_x_22:
[----:B------:R-:W-:Y:S05]  /*1b40*/  BRA.U UP0, `(.L_x_23) ;  /* 0x0000002100f87547 */ /* 0x000fea000b800000 */
[----:B------:R-:W1:Y:S01]  /*1b50*/  LDCU UR6, c[0x0][0x38c] ;  /* 0x00007180ff0677ac */ /* 0x000e620008000800 */
[----:B------:R-:W-:Y:S01]  /*1b60*/  PLOP3.LUT P1, PT, PT, PT, UP3, 0x80, 0x8 ;  /* 0x000000000008781c */ /* 0x000fe20003f2f038 */
[----:B------:R-:W-:Y:S01]  /*1b70*/  IMAD.MOV.U32 R12, RZ, RZ, 0x1 ;  /* 0x00000001ff0c7424 */ /* 0x000fe200078e00ff */
[----:B------:R-:W-:Y:S01]  /*1b80*/  ISETP.EQ.OR P2, PT, R0, RZ, P3 ;  /* 0x000000ff0000720c */ /* 0x000fe20001f42670 */
[----:B------:R-:W-:Y:S01]  /*1b90*/  UISETP.NE.AND UP1, UPT, UR17, URZ, UPT ;  /* 0x000000ff1100728c */ /* 0x000fe2000bf25270 */
[----:B------:R-:W-:Y:S02]  /*1ba0*/  PLOP3.LUT P1, PT, P1, PT, PT, 0x8, 0x80 ;  /* 0x000000000080781c */ /* 0x000fe40000f2e170 */
[----:B------:R-:W-:Y:S01]  /*1bb0*/  CS2R R10, SRZ ;  /* 0x00000000000a7805 */ /* 0x000fe2000001ff00 */
[----:B------:R-:W-:Y:S01]  /*1bc0*/  IMAD.MOV.U32 R9, RZ, RZ, RZ ;  /* 0x000000ffff097224 */ /* 0x000fe200078e00ff */
[----:B------:R-:W2:Y:S01]  /*1bd0*/  LDCU UR39, c[0x0][0x370] ;  /* 0x00006e00ff2777ac */ /* 0x000ea20008000800 */
[----:B------:R-:W-:Y:S01]  /*1be0*/  IMAD.MOV.U32 R8, RZ, RZ, 0x1 ;  /* 0x00000001ff087424 */ /* 0x000fe200078e00ff */
[----:B------:R-:W3:Y:S01]  /*1bf0*/  LDCU.64 UR28, c[0x0][0x348] ;  /* 0x00006900ff1c77ac */ /* 0x000ee20008000a00 */
[----:B------:R-:W-:-:S02]  /*1c00*/  USHF.R.U32.HI UR44, URZ, 0x5, UR24 ;  /* 0x00000005ff2c7899 */ /* 0x000fc40008011618 */
[----:B-1----:R-:W-:Y:S02]  /*1c10*/  UIADD3 UR5, UPT, UPT, UR6, 0x1f, URZ ;  /* 0x0000001f06057890 */ /* 0x002fe4000fffe0ff */
[----:B------:R-:W-:Y:S02]  /*1c20*/  UIADD3 UR46, UPT, UPT, UR6, 0x3e, URZ ;  /* 0x0000003e062e7890 */ /* 0x000fe4000fffe0ff */
[----:B------:R-:W-:Y:S01]  /*1c30*/  USHF.R.S32.HI UR4, URZ, 0x1f, UR5 ;  /* 0x0000001fff047899 */ /* 0x000fe20008011405 */
[----:B------:R-:W1:Y:S03]  /*1c40*/  LDCU UR38, c[0x0][0x374] ;  /* 0x00006e80ff2677ac */ /* 0x000e660008000800 */
[----:B------:R-:W-:Y:S02]  /*1c50*/  ULEA.HI UR4, UR4, UR5, URZ, 0x5 ;  /* 0x0000000504047291 */ /* 0x000fe4000f8f28ff */
[----:B------:R-:W-:-:S02]  /*1c60*/  USEL UR25, UR37, 0x2, UP1 ;  /* 0x0000000225197887 */ /* 0x000fc40008800000 */
[----:B------:R-:W-:Y:S02]  /*1c70*/  USHF.R.S32.HI UR41, URZ, 0x5, UR4 ;  /* 0x00000005ff297899 */ /* 0x000fe40008011404 */
[----:B------:R-:W-:Y:S02]  /*1c80*/  UIADD3 UR4, UPT, UPT, UR6, -0x1, URZ ;  /* 0xffffffff06047890 */ /* 0x000fe4000fffe0ff */
[----:B------:R-:W-:Y:S02]  /*1c90*/  UISETP.LT.U32.AND UP0, UPT, UR41, 0x22, UPT ;  /* 0x000000222900788c */ /* 0x000fe4000bf01070 */
[----:B------:R-:W-:Y:S02]  /*1ca0*/  UISETP.GE.U32.AND UP2, UPT, UR4, -0x3f, UPT ;  /* 0xffffffc10400788c */ /* 0x000fe4000bf46070 */
[----:B------:R-:W-:Y:S01]  /*1cb0*/  USEL UR40, UR41, 0x22, UP0 ;  /* 0x0000002229287887 */ /* 0x000fe20008000000 */
[----:B------:R-:W-:-:S03]  /*1cc0*/  UMOV UR5, URZ ;  /* 0x000000ff00057c82 */ /* 0x000fc60008000000 */
[----:B------:R-:W-:Y:S02]  /*1cd0*/  UIADD3 UR21, UPT, UPT, UR40, -0x1, URZ ;  /* 0xffffffff28157890 */ /* 0x000fe4000fffe0ff */
[----:B------:R-:W-:-:S03]  /*1ce0*/  UIADD3 UR43, UPT, UPT, UR41, -UR40, URZ ;  /* 0x80000028292b7290 */ /* 0x000fc6000fffe0ff */
[----:B------:R-:W-:-:S04]  /*1cf0*/  @UP2 UIADD3 UR21, UPT, UPT, UR40, URZ, URZ ;  /* 0x000000ff28152290 */ /* 0x000fc8000fffe0ff */
[----:B-123--:R-:W-:-:S12]  /*1d00*/  UIADD3 UR21, UPT, UPT, UR21, 0x1, URZ ;  /* 0x0000000115157890 */ /* 0x00efd8000fffe0ff */
.L_x_43:
[----:B------:R-:W-:Y:S01]  /*1d10*/  UISETP.NE.AND UP0, UPT, UR45, URZ, UPT ;  /* 0x000000ff2d00728c */ /* 0x000fe2000bf05270 */
[----:B------:R-:W1:Y:S08]  /*1d20*/  S2UR UR45, SR_CgaCtaId ;  /* 0x00000000002d79c3 */ /* 0x000e700000008800 */
[----:B------:R-:W-:Y:S05]  /*1d30*/  BRA.U UP0, `(.L_x_24) ;  /* 0x0000000100347547 */ /* 0x000fea000b800000 */
[----:B------:R-:W2:Y:S01]  /*1d40*/  S2R R0, SR_CgaCtaId ;  /* 0x0000000000007919 */ /* 0x000ea20000008800 */
[----:B------:R-:W-:-:S04]  /*1d50*/  MOV R2, 0x400 ;  /* 0x0000040000027802 */ /* 0x000fc80000000f00 */
[----:B--2---:R-:W-:Y:S02]  /*1d60*/  LEA R0, R0, R2, 0x18 ;  /* 0x0000000200007211 */ /* 0x004fe400078ec0ff */
[----:B------:R-:W-:-:S03]  /*1d70*/  SHF.L.U32 R2, R8, 0x1f, RZ ;  /* 0x0000001f08027819 */ /* 0x000fc600000006ff */
[----:B------:R-:W-:-:S04]  /*1d80*/  IMAD R0, R9, 0x8, R0 ;  /* 0x0000000809007824 */ /* 0x000fc800078e0200 */
[----:B------:R-:W2:Y:S02]  /*1d90*/  SYNCS.PHASECHK.TRANS64.TRYWAIT P0, [R0+URZ+0x2c0], R2 ;  /* 0x0002c002000075a7 */ /* 0x000ea400080011ff */
[----:B--2---:R-:W-:Y:S05]  /*1da0*/  @!P0 BRA `(.L_x_25) ;  /* 0x0000006c00f08947 */ /* 0x004fea0003800000 */
.L_x_143:
[----:B------:R-:W-:Y:S01]  /*1db0*/  VIADD R9, R9, 0x1 ;  /* 0x0000000109097836 */ /* 0x000fe20000000000 */
[----:B------:R2:W-:Y:S04]  /*1dc0*/  SYNCS.ARRIVE.TRANS64.A1T0 RZ, [R0+URZ+0x2b0], RZ ;  /* 0x0002b0ff00ff79a7 */ /* 0x0005e800081000ff */
[----:B------:R-:W-:-:S04]  /*1dd0*/  ISETP.NE.AND P0, PT, R9, 0x2, PT ;  /* 0x000000020900780c */ /* 0x000fc80003f05270 */
[----:B------:R-:W-:Y:S02]  /*1de0*/  SEL R9, R9, RZ, P0 ;  /* 0x000000ff09097207 */ /* 0x000fe40000000000 */
[----:B--2---:R-:W-:-:S04]  /*1df0*/  SEL R0, RZ, 0x1, P0 ;  /* 0x00000001ff007807 */ /* 0x004fc80000000000 */
[----:B------:R-:W-:-:S07]  /*1e00*/  LOP3.LUT R8, R8, R0, RZ, 0x3c, !PT ;  /* 0x0000000008087212 */ /* 0x000fce00078e3cff */
.L_x_24:
[----:B------:R-:W-:Y:S01]  /*1e10*/  UMOV UR6, 0x400 ;  /* 0x0000040000067882 */ /* 0x000fe20000000000 */
[----:B------:R-:W-:Y:S01]  /*1e20*/  SHF.L.U32 R0, R12, 0x1f, RZ ;  /* 0x0000001f0c007819 */ /* 0x000fe200000006ff */
[----:B-1----:R-:W-:Y:S02]  /*1e30*/  ULEA UR6, UR45, UR6, 0x18 ;  /* 0x000000062d067291 */ /* 0x002fe4000f8ec0ff */
[----:B------:R-:W-:Y:S02]  /*1e40*/  UISETP.GE.U32.AND UP0, UPT, UR46, 0x3f, UPT ;  /* 0x0000003f2e00788c */ /* 0x000fe4000bf06070 */
[----:B------:R-:W-:Y:S02]  /*1e50*/  ULEA UR4, UR5, UR6, 0x3 ;  /* 0x0000000605047291 */ /* 0x000fe4000f8e18ff */
[----:B------:R-:W-:Y:S02]  /*1e60*/  USHF.L.U32 UR11, UR20, 0x7, URZ ;  /* 0x00000007140b7899 */ /* 0x000fe400080006ff */
[----:B------:R-:W-:Y:S01]  /*1e70*/  ULEA UR35, UR16, UR44, 0x6 ;  /* 0x0000002c10237291 */ /* 0x000fe2000f8e30ff */
[----:B------:R-:W-:-:S04]  /*1e80*/  UMOV UR13, URZ ;  /* 0x000000ff000d7c82 */ /* 0x000fc80008000000 */
[----:B------:R1:W2:Y:S01]  /*1e90*/  SYNCS.PHASECHK.TRANS64.TRYWAIT P0, [UR4+0x110], R0 ;  /* 0x00011000ff0075a7 */ /* 0x0002a20008001104 */
[----:B------:R-:W-:Y:S06]  /*1ea0*/  BRA.U !UP0, `(.L_x_26) ;  /* 0x0000000108bc7547 */ /* 0x000fec000b800000 */
[----:B------:R-:W-:Y:S01]  /*1eb0*/  UMOV UR7, URZ ;  /* 0x000000ff00077c82 */ /* 0x000fe20008000000 */
[----:B------:R-:W-:-:S05]  /*1ec0*/  UMOV UR4, UR5 ;  /* 0x0000000500047c82 */ /* 0x000fca0008000000 */
.L_x_32:
[----:B------:R-:W-:Y:S01]  /*1ed0*/  ULEA UR33, UR4, UR6, 0x3 ;  /* 0x0000000604217291 */ /* 0x000fe2000f8e18ff */
[----:B--2---:R-:W-:Y:S01]  /*1ee0*/  @!P3 MOV R2, 0x1800 ;  /* 0x000018000002b802 */ /* 0x004fe20000000f00 */
[----:B--2-4-:R-:W-:Y:S10]  /*1ef0*/  @P0 BRA `(.L_x_27) ;  /* 0x00000000000c0947 */ /* 0x014ff40003800000 */
[----:B------:R-:W-:-:S04]  /*1f00*/  SHF.L.U32 R3, R12, 0x1f, RZ ;  /* 0x0000001f0c037819 */ /* 0x000fc800000006ff */
[----:B------:R-:W2:Y:S02]  /*1f10*/  SYNCS.PHASECHK.TRANS64.TRYWAIT P0, [UR33+0x110], R3 ;  /* 0x00011003ff0075a7 */ /* 0x000ea40008001121 */
[----:B--2---:R-:W-:Y:S05]  /*1f20*/  @!P0 BRA `(.L_x_28) ;  /* 0x0000006c00a48947 */ /* 0x004fea0003800000 */
.L_x_27:
[----:B------:R2:W-:Y:S01]  /*1f30*/  @!P3 SYNCS.ARRIVE.TRANS64 RZ, [UR33], R2 ;  /* 0x00000002ffffb9a7 */ /* 0x0005e20008000021 */
[----:B------:R-:W-:-:S04]  /*1f40*/  ULOP3.LUT UR5, UR25, 0x2, URZ, 0xfc, !UPT ;  /* 0x0000000219057892 */ /* 0x000fc8000f8efcff */
[----:B------:R-:W-:-:S09]  /*1f50*/  UISETP.NE.AND UP0, UPT, UR5, 0x2, UPT ;  /* 0x000000020500788c */ /* 0x000fd2000bf05270 */
[----:B------:R-:W-:Y:S05]  /*1f60*/  BRA.U UP0, `(.L_x_29) ;  /* 0x0000000100047547 */ /* 0x000fea000b800000 */
[----:B------:R-:W-:Y:S05]  /*1f70*/  BPT.TRAP 0x1 ;  /* 0x000000040000795c */ /* 0x000fea0000300000 */
.L_x_29:
[----:B------:R-:W-:Y:S04]  /*1f80*/  BSSY.RECONVERGENT B0, `(.L_x_30) ;  /* 0x0000003000007945 */ /* 0x000fe80003800200 */
[----:B------:R-:W-:Y:S05]  /*1f90*/  @P2 BRA `(.L_x_31) ;  /* 0x0000000000042947 */ /* 0x000fea0003800000 */
[----:B------:R-:W-:Y:S05]  /*1fa0*/  BPT.TRAP 0x1 ;  /* 0x000000040000795c */ /* 0x000fea0000300000 */
.L_x_31:
[----:B------:R-:W-:Y:S05]  /*1fb0*/  BSYNC.RECONVERGENT B0 ;  /* 0x0000000000007941 */ /* 0x000fea0003800200 */
.L_x_30:
[----:B------:R-:W-:Y:S02]  /*1fc0*/  UIADD3 UR5, UPT, UPT, UR4, 0x1, URZ ;  /* 0x0000000104057890 */ /* 0x000fe4000fffe0ff */
[----:B------:R-:W-:Y:S02]  /*1fd0*/  ULEA UR32, UR4, UR24, 0xb ;  /* 0x0000001804207291 */ /* 0x000fe4000f8e58ff */
[----:B------:R-:W-:Y:S02]  /*1fe0*/  UISETP.NE.AND UP0, UPT, UR5, 0x22, UPT ;  /* 0x000000220500788c */ /* 0x000fe4000bf05270 */
[----:B------:R-:W-:Y:S02]  /*1ff0*/  UIADD3 UR16, UP1, UPT, UR28, 0x80, URZ ;  /* 0x000000801c107890 */ /* 0x000fe4000ff3e0ff */
[----:B------:R-:W-:Y:S02]  /*2000*/  USEL UR9, URZ, 0x1, UP0 ;  /* 0x00000001ff097887 */ /* 0x000fe40008000000 */
[----:B------:R-:W-:-:S02]  /*2010*/  USEL UR5, UR5, URZ, UP0 ;  /* 0x000000ff05057287 */ /* 0x000fc40008000000 */
[----:B------:R-:W-:Y:S02]  /*2020*/  UIADD3 UR14, UP0, UPT, UR28, 0x180, URZ ;  /* 0x000001801c0e7890 */ /* 0x000fe4000ff1e0ff */
[----:B------:R-:W-:Y:S01]  /*2030*/  ULEA UR8, UR5, UR6, 0x3 ;  /* 0x0000000605087291 */ /* 0x000fe2000f8e18ff */
[----:B------:R-:W-:Y:S01]  /*2040*/  LOP3.LUT R12, R12, UR9, RZ, 0x3c, !PT ;  /* 0x000000090c0c7c12 */ /* 0x000fe2000f8e3cff */
[----:B------:R-:W-:Y:S02]  /*2050*/  USHF.L.U32 UR34, UR7, 0x5, URZ ;  /* 0x0000000507227899 */ /* 0x000fe400080006ff */
[----:B------:R-:W-:Y:S01]  /*2060*/  UIADD3.X UR17, UPT, UPT, URZ, UR29, URZ, UP1, !UPT ;  /* 0x0000001dff117290 */ /* 0x000fe20008ffe4ff */
[----:B-1----:R-:W-:Y:S01]  /*2070*/  SHF.L.U32 R0, R12, 0x1f, RZ ;  /* 0x0000001f0c007819 */ /* 0x002fe200000006ff */
[----:B------:R-:W-:Y:S02]  /*2080*/  UIADD3 UR32, UPT, UPT, UR6, 0x4600, UR32 ;  /* 0x0000460006207890 */ /* 0x000fe4000fffe020 */
[----:B------:R-:W-:Y:S01]  /*2090*/  UIADD3.X UR15, UPT, UPT, URZ, UR29, URZ, UP0, !UPT ;  /* 0x0000001dff0f7290 */ /* 0x000fe200087fe4ff */
[----:B------:R3:W4:Y:S01]  /*20a0*/  SYNCS.PHASECHK.TRANS64.TRYWAIT P0, [UR8+0x110], R0 ;  /* 0x00011000ff0075a7 */ /* 0x0007220008001108 */
[----:B------:R-:W-:Y:S01]  /*20b0*/  ULEA UR8, UR4, UR6, 0xc ;  /* 0x0000000604087291 */ /* 0x000fe2000f8e60ff */
[----:B------:R-:W-:Y:S01]  /*20c0*/  UMOV UR13, 0xff0000 ;  /* 0x00ff0000000d7882 */ /* 0x000fe20000000000 */
[----:B------:R-:W-:-:S02]  /*20d0*/  UMOV UR18, 0x0 ;  /* 0x0000000000127882 */ /* 0x000fc40000000000 */
[----:B------:R-:W-:Y:S01]  /*20e0*/  UIADD3 UR8, UPT, UPT, UR8, 0x15600, URZ ;  /* 0x0001560008087890 */ /* 0x000fe2000fffe0ff */
[----:B------:R-:W-:Y:S01]  /*20f0*/  UMOV UR19, 0x10000000 ;  /* 0x1000000000137882 */ /* 0x000fe20000000000 */
[----:B------:R-:W-:Y:S01]  /*2100*/  UMOV UR12, UR36 ;  /* 0x00000024000c7c82 */ /* 0x000fe20008000000 */
[----:B------:R-:W-:Y:S01]  /*2110*/  UMOV UR9, UR33 ;  /* 0x0000002100097c82 */ /* 0x000fe20008000000 */
[----:B------:R-:W-:Y:S01]  /*2120*/  UMOV UR10, UR34 ;  /* 0x00000022000a7c82 */ /* 0x000fe20008000000 */
[----:B------:R1:W-:Y:S01]  /*2130*/  UTMALDG.3D.MULTICAST [UR32], [UR16], UR13, desc[UR18] ;  /* 0x00001220100073b4 */ /* 0x0003e2000801180d */
[----:B------:R-:W-:Y:S01]  /*2140*/  UIADD3 UR7, UPT, UPT, UR7, 0x1, URZ ;  /* 0x0000000107077890 */ /* 0x000fe2000fffe0ff */
[----:B------:R-:W-:-:S03]  /*2150*/  UMOV UR4, UR5 ;  /* 0x0000000500047c82 */ /* 0x000fc60008000000 */
[----:B------:R-:W-:Y:S01]  /*2160*/  UISETP.NE.AND UP0, UPT, UR7, UR21, UPT ;  /* 0x000000150700728c */ /* 0x000fe2000bf05270 */
[----:B------:R3:W-:Y:S01]  /*2170*/  UTMALDG.3D [UR8], [UR14], desc[UR18] ;  /* 0x000012080e0075b4 */ /* 0x0007e20008011000 */
[----:B-1----:R-:W-:-:S07]  /*2180*/  UMOV UR13, UR21 ;  /* 0x00000015000d7c82 */ /* 0x002fce0008000000 */
[----:B---3--:R-:W-:Y:S05]  /*2190*/  BRA.U UP0, `(.L_x_32) ;  /* 0xfffffffd004c7547 */ /* 0x008fea000b83ffff */
.L_x_26:
[----:B------:R-:W-:Y:S01]  /*21a0*/  ULEA UR4, UR5, UR6, 0x3 ;  /* 0x0000000605047291 */ /* 0x000fe2000f8e18ff */
[----:B-1----:R-:W-:Y:S01]  /*21b0*/  SHF.L.U32 R0, R12, 0x1f, RZ ;  /* 0x0000001f0c007819 */ /* 0x002fe200000006ff */
[----:B------:R-:W-:Y:S01]  /*21c0*/  @!P1 SYNCS.ARRIVE.TRANS64.A1T0 RZ, [UR6+0x248], RZ ;  /* 0x000248ffffff99a7 */ /* 0x000fe20008100006 */
[----:B------:R-:W-:-:S06]  /*21d0*/  UISETP.GT.AND UP0, UPT, UR41, UR40, UPT ;  /* 0x000000282900728c */ /* 0x000fcc000bf04270 */
[----:B--2-4-:R1:W2:Y:S03]  /*21e0*/  SYNCS.PHASECHK.TRANS64.TRYWAIT P0, [UR4+0x110], R0 ;  /* 0x00011000ff0075a7 */ /* 0x0142a60008001104 */
[----:B------:R-:W-:Y:S05]  /*21f0*/  BRA.U !UP0, `(.L_x_33) ;  /* 0x0000000108c07547 */ /* 0x000fea000b800000 */
[----:B------:R-:W-:Y:S01]  /*2200*/  UIADD3 UR26, UPT, UPT, UR43, UR13, URZ ;  /* 0x0000000d2b1a7290 */ /* 0x000fe2000fffe0ff */
[----:B------:R-:W-:-:S11]  /*2210*/  UMOV UR4, UR5 ;  /* 0x0000000500047c82 */ /* 0x000fd60008000000 */
.L_x_39:
[----:B------:R-:W-:Y:S01]  /*2220*/  ULEA UR17, UR4, UR6, 0x3 ;  /* 0x0000000604117291 */ /* 0x000fe2000f8e18ff */
[----:B--2---:R-:W-:Y:S01]  /*2230*/  @!P3 MOV R2, 0x1800 ;  /* 0x000018000002b802 */ /* 0x004fe20000000f00 */
[----:B--2-4-:R-:W-:Y:S10]  /*2240*/  @P0 BRA `(.L_x_34) ;  /* 0x00000000000c0947 */ /* 0x014ff40003800000 */
[----:B------:R-:W-:-:S04]  /*2250*/  SHF.L.U32 R3, R12, 0x1f, RZ ;  /* 0x0000001f0c037819 */ /* 0x000fc800000006ff */
[----:B------:R-:W2:Y:S02]  /*2260*/  SYNCS.PHASECHK.TRANS64.TRYWAIT P0, [UR17+0x110], R3 ;  /* 0x00011003ff0075a7 */ /* 0x000ea40008001111 */
[----:B--2---:R-:W-:Y:S05]  /*2270*/  @!P0 BRA `(.L_x_35) ;  /* 0x0000006800e88947 */ /* 0x004fea0003800000 */
.L_x_34:
[----:B------:R2:W-:Y:S01]  /*2280*/  @!P3 SYNCS.ARRIVE.TRANS64 RZ, [UR17], R2 ;  /* 0x00000002ffffb9a7 */ /* 0x0005e20008000011 */
[----:B------:R-:W-:-:S04]  /*2290*/  ULOP3.LUT UR5, UR25, 0x2, URZ, 0xfc, !UPT ;  /* 0x0000000219057892 */ /* 0x000fc8000f8efcff */
[----:B------:R-:W-:-:S09]  /*22a0*/  UISETP.NE.AND UP0, UPT, UR5, 0x2, UPT ;  /* 0x000000020500788c */ /* 0x000fd2000bf05270 */
[----:B------:R-:W-:Y:S05]  /*22b0*/  BRA.U UP0, `(.L_x_36) ;  /* 0x0000000100047547 */ /* 0x000fea000b800000 */
[----:B------:R-:W-:Y:S05]  /*22c0*/  BPT.TRAP 0x1 ;  /* 0x000000040000795c */ /* 0x000fea0000300000 */
.L_x_36:
[----:B------:R-:W-:Y:S04]  /*22d0*/  BSSY.RECONVERGENT B0, `(.L_x_37) ;  /* 0x0000003000007945 */ /* 0x000fe80003800200 */
[----:B------:R-:W-:Y:S05]  /*22e0*/  @P2 BRA `(.L_x_38) ;  /* 0x0000000000042947 */ /* 0x000fea0003800000 */
[----:B------:R-:W-:Y:S05]  /*22f0*/  BPT.TRAP 0x1 ;  /* 0x000000040000795c */ /* 0x000fea0000300000 */
.L_x_38:
[----:B------:R-:W-:Y:S05]  /*2300*/  BSYNC.RECONVERGENT B0 ;  /* 0x0000000000007941 */ /* 0x000fea0003800200 */
.L_x_37:
[----:B------:R-:W-:Y:S02]  /*2310*/  UIADD3 UR5, UPT, UPT, UR4, 0x1, URZ ;  /* 0x0000000104057890 */ /* 0x000fe4000fffe0ff */
[----:B------:R-:W-:Y:S02]  /*2320*/  ULEA UR16, UR4, UR24, 0xb ;  /* 0x0000001804107291 */ /* 0x000fe4000f8e58ff */
[----:B------:R-:W-:Y:S02]  /*2330*/  UISETP.NE.AND UP0, UPT, UR5, 0x22, UPT ;  /* 0x000000220500788c */ /* 0x000fe4000bf05270 */
[----:B------:R-:W-:Y:S02]  /*2340*/  UIADD3 UR22, UP1, UPT, UR28, 0x80, URZ ;  /* 0x000000801c167890 */ /* 0x000fe4000ff3e0ff */
[----:B------:R-:W-:Y:S02]  /*2350*/  USEL UR8, URZ, 0x1, UP0 ;  /* 0x00000001ff087887 */ /* 0x000fe40008000000 */
[----:B------:R-:W-:-:S02]  /*2360*/  USEL UR5, UR5, URZ, UP0 ;  /* 0x000000ff05057287 */ /* 0x000fc40008000000 */
[----:B------:R-:W-:Y:S02]  /*2370*/  UIADD3 UR14, UP0, UPT, UR28, 0x180, URZ ;  /* 0x000001801c0e7890 */ /* 0x000fe4000ff1e0ff */
[----:B------:R-:W-:Y:S01]  /*2380*/  LOP3.LUT R12, R12, UR8, RZ, 0x3c, !PT ;  /* 0x000000080c0c7c12 */ /* 0x000fe2000f8e3cff */
[----:B------:R-:W-:Y:S02]  /*2390*/  ULEA UR7, UR5, UR6, 0x3 ;  /* 0x0000000605077291 */ /* 0x000fe4000f8e18ff */
[----:B------:R-:W-:Y:S01]  /*23a0*/  ULEA UR8, UR4, UR6, 0xc ;  /* 0x0000000604087291 */ /* 0x000fe2000f8e60ff */
[----:B-1----:R-:W-:Y:S01]  /*23b0*/  SHF.L.U32 R0, R12, 0x1f, RZ ;  /* 0x0000001f0c007819 */ /* 0x002fe200000006ff */
[----:B------:R-:W-:Y:S02]  /*23c0*/  USHF.L.U32 UR18, UR13, 0x5, URZ ;  /* 0x000000050d127899 */ /* 0x000fe400080006ff */
[----:B------:R-:W-:Y:S02]  /*23d0*/  UIADD3 UR16, UPT, UPT, UR6, 0x4600, UR16 ;  /* 0x0000460006107890 */ /* 0x000fe4000fffe010 */
[----:B------:R-:W-:Y:S01]  /*23e0*/  UIADD3.X UR23, UPT, UPT, URZ, UR29, URZ, UP1, !UPT ;  /* 0x0000001dff177290 */ /* 0x000fe20008ffe4ff */
[----:B------:R3:W4:Y:S01]  /*23f0*/  SYNCS.PHASECHK.TRANS64.TRYWAIT P0, [UR7+0x110], R0 ;  /* 0x00011000ff0075a7 */ /* 0x0007220008001107 */
[----:B------:R-:W-:-:S02]  /*2400*/  UIADD3 UR8, UPT, UPT, UR8, 0x15600, URZ ;  /* 0x0001560008087890 */ /* 0x000fc4000fffe0ff */
[----:B------:R-:W-:Y:S01]  /*2410*/  UIADD3.X UR15, UPT, UPT, URZ, UR29, URZ, UP0, !UPT ;  /* 0x0000001dff0f7290 */ /* 0x000fe200087fe4ff */
[----:B------:R-:W-:Y:S01]  /*2420*/  UMOV UR7, 0xff0000 ;  /* 0x00ff000000077882 */ /* 0x000fe20000000000 */
[----:B------:R-:W-:Y:S01]  /*2430*/  UMOV UR30, 0x0 ;  /* 0x00000000001e7882 */ /* 0x000fe20000000000 */
[----:B------:R-:W-:Y:S01]  /*2440*/  UMOV UR31, 0x10000000 ;  /* 0x10000000001f7882 */ /* 0x000fe20000000000 */
[----:B------:R-:W-:Y:S01]  /*2450*/  UMOV UR19, UR35 ;  /* 0x0000002300137c82 */ /* 0x000fe20008000000 */
[----:B------:R-:W-:Y:S01]  /*2460*/  UMOV UR20, UR36 ;  /* 0x0000002400147c82 */ /* 0x000fe20008000000 */
[----:B------:R-:W-:Y:S01]  /*2470*/  UMOV UR12, UR36 ;  /* 0x00000024000c7c82 */ /* 0x000fe20008000000 */
[----:B------:R-:W-:Y:S01]  /*2480*/  UMOV UR9, UR17 ;  /* 0x0000001100097c82 */ /* 0x000fe20008000000 */
[----:B------:R-:W-:Y:S01]  /*2490*/  UMOV UR10, UR18 ;  /* 0x00000012000a7c82 */ /* 0x000fe20008000000 */
[----:B------:R3:W-:Y:S01]  /*24a0*/  UTMALDG.3D.MULTICAST [UR16], [UR22], UR7, desc[UR30] ;  /* 0x00001e10160073b4 */ /* 0x0007e20008011807 */
[----:B------:R-:W-:Y:S01]  /*24b0*/  UIADD3 UR13, UPT, UPT, UR13, 0x1, URZ ;  /* 0x000000010d0d7890 */ /* 0x000fe2000fffe0ff */
[----:B------:R-:W-:-:S03]  /*24c0*/  UMOV UR4, UR5 ;  /* 0x0000000500047c82 */ /* 0x000fc60008000000 */
[----:B------:R-:W-:Y:S01]  /*24d0*/  UISETP.NE.AND UP0, UPT, UR13, UR26, UPT ;  /* 0x0000001a0d00728c */ /* 0x000fe2000bf05270 */
[----:B------:R3:W-:Y:S08]  /*24e0*/  UTMALDG.3D [UR8], [UR14], desc[UR30] ;  /* 0x00001e080e0075b4 */ /* 0x0007f00008011000 */
[----:B---3--:R-:W-:Y:S05]  /*24f0*/  BRA.U UP0, `(.L_x_39) ;  /* 0xfffffffd00487547 */ /* 0x008fea000b83ffff */
.L_x_33:
[C---:B------:R-:W-:Y:S01]  /*2500*/  LEA R3, R11.reuse, UR6, 0x3 ;  /* 0x000000060b037c11 */ /* 0x040fe2000f8e18ff */
[----:B------:R-:W-:Y:S01]  /*2510*/  NOP ;  /* 0x0000000000007918 */ /* 0x000fe20000000000 */
[----:B-1----:R-:W-:Y:S02]  /*2520*/  SHF.L.U32 R0, R10, 0x1f, RZ ;  /* 0x0000001f0a007819 */ /* 0x002fe400000006ff */
[----:B------:R-:W-:Y:S02]  /*2530*/  LEA R4, R11, UR6, 0x4 ;  /* 0x000000060b047c11 */ /* 0x000fe4000f8e20ff */
[----:B--2-4-:R-:W1:Y:S02]  /*2540*/  SYNCS.PHASECHK.TRANS64.TRYWAIT P0, [R3+URZ+0x250], R0 ;  /* 0x00025000030075a7 */ /* 0x014e6400080011ff */
[----:B-1----:R-:W-:Y:S05]  /*2550*/  @!P0 BRA `(.L_x_40) ;  /* 0x0000006800488947 */ /* 0x002fea0003800000 */
.L_x_146:
[----:B------:R-:W2:Y:S01]  /*2560*/  LDS.128 R4, [R4+0x2e0] ;  /* 0x0002e00004047984 */ /* 0x000ea20000000c00 */
[----:B------:R-:W-:Y:S01]  /*2570*/  UISETP.GE.AND UP0, UPT, UR42, 0x1, UPT ;  /* 0x000000012a00788c */ /* 0x000fe2000bf06270 */
[----:B------:R-:W-:Y:S01]  /*2580*/  @!PT LDS RZ, [RZ] ;  /* 0x00000000fffff984 */ /* 0x000fe20000000800 */
[----:B------:R-:W-:Y:S01]  /*2590*/  @!PT LDS RZ, [RZ] ;  /* 0x00000000fffff984 */ /* 0x000fe20000000800 */
[----:B------:R-:W-:Y:S01]  /*25a0*/  @!PT LDS RZ, [RZ] ;  /* 0x00000000fffff984 */ /* 0x000fe20000000800 */
[----:B------:R-:W-:Y:S01]  /*25b0*/  @!PT LDS RZ, [RZ] ;  /* 0x00000000fffff984 */ /* 0x000fe20000000800 */
[----:B------:R3:W-:Y:S06]  /*25c0*/  MEMBAR.ALL.CTA ;  /* 0x0000000000007992 */ /* 0x0007ec0000008000 */
[----:B---3--:R-:W3:Y:S01]  /*25d0*/  FENCE.VIEW.ASYNC.S ;  /* 0x00000000000073c6 */ /* 0x008ee20000000000 */
[----:B--2---:R-:W-:-:S13]  /*25e0*/  LOP3.LUT P0, RZ, R6, 0x1, RZ, 0xc0, !PT ;  /* 0x0000000106ff7812 */ /* 0x004fda000780c0ff */
[----:B---3--:R-:W-:Y:S01]  /*25f0*/  VOTEU.ANY UP1, P0 ;  /* 0x0000000000ff7886 */ /* 0x008fe20000020100 */
[----:B------:R-:W-:-:S13]  /*2600*/  PLOP3.LUT P0, PT, PT, PT, UP1, 0x80, 0x8 ;  /* 0x000000000008781c */ /* 0x000fda0003f0f018 */
[----:B-1----:R-:W-:Y:S02]  /*2610*/  @P0 LOP3.LUT R0, R5, 0xffff, RZ, 0xc0, !PT ;  /* 0x0000ffff05000812 */ /* 0x002fe400078ec0ff */
[----:B------:R-:W-:Y:S02]  /*2620*/  @P0 MOV R2, R4 ;  /* 0x0000000400020202 */ /* 0x000fe40000000f00 */
[----:B------:R-:W-:Y:S01]  /*2630*/  @P0 R2UR UR7, R0 ;  /* 0x00000000000702ca */ /* 0x000fe200000e0000 */
[----:B------:R-:W-:Y:S01]  /*2640*/  VIADD R0, R3, 0x260 ;  /* 0x0000026003007836 */ /* 0x000fe20000000000 */
[----:B------:R-:W-:Y:S02]  /*2650*/  @P0 SHF.R.U32.HI R4, RZ, 0x10, R5 ;  /* 0x00000010ff040819 */ /* 0x000fe40000011605 */
[----:B------:R-:W-:Y:S02]  /*2660*/  @P0 R2UR UR8, R2 ;  /* 0x00000000020802ca */ /* 0x000fe400000e0000 */
[----:B------:R-:W-:-:S02]  /*2670*/  PRMT R0, RZ, 0x654, R0 ;  /* 0x00000654ff007816 */ /* 0x000fc40000000000 */
[----:B------:R-:W-:Y:S02]  /*2680*/  @P0 R2UR UR4, R4 ;  /* 0x00000000040402ca */ /* 0x000fe400000e0000 */
[----:B------:R1:W-:Y:S03]  /*2690*/  SYNCS.ARRIVE.TRANS64.RED.A1T0 RZ, [R0+URZ], RZ ;  /* 0x000000ff00ff79a7 */ /* 0x0003e600081004ff */
[----:B------:R-:W-:-:S04]  /*26a0*/  @UP1 UMOV UR27, UR7 ;  /* 0x00000007001b1c82 */ /* 0x000fc80008000000 */
[----:B------:R-:W-:-:S04]  /*26b0*/  @UP1 UMOV UR37, UR8 ;  /* 0x0000000800251c82 */ /* 0x000fc80008000000 */
[----:B------:R-:W-:Y:S01]  /*26c0*/  @UP1 UMOV UR36, UR4 ;  /* 0x0000000400241c82 */ /* 0x000fe20008000000 */
[----:B------:R-:W-:Y:S05]  /*26d0*/  BRA.U !UP0, `(.L_x_41) ;  /* 0x0000000108d47547 */ /* 0x000fea000b800000 */
[----:B------:R-:W2:Y:S01]  /*26e0*/  LDCU.128 UR12, c[0x0][0xb10] ;  /* 0x00016200ff0c77ac */ /* 0x000ea20008000c00 */
[----:B------:R-:W3:Y:S01]  /*26f0*/  LDCU UR26, c[0x0][0xb20] ;  /* 0x00016400ff1a77ac */ /* 0x000ee20008000800 */
[----:B------:R-:W4:Y:S01]  /*2700*/  LDCU UR20, c[0x0][0xb0c] ;  /* 0x00016180ff1477ac */ /* 0x000f220008000800 */
[----:B------:R-:W1:Y:S01]  /*2710*/  LDCU.64 UR10, c[0x0][0xb28] ;  /* 0x00016500ff0a77ac */ /* 0x000e620008000a00 */
[----:B------:R-:W-:Y:S02]  /*2720*/  UISETP.NE.AND UP3, UPT, UR42, 0x1, UPT ;  /* 0x000000012a00788c */ /* 0x000fe4000bf65270 */
[----:B--2---:R-:W-:Y:S02]  /*2730*/  UIMAD.WIDE.U32 UR16, UR38, UR15, URZ ;  /* 0x0000000f261072a5 */ /* 0x004fe4000f8e00ff */
[----:B------:R-:W-:Y:S02]  /*2740*/  UIMAD.WIDE.U32 UR8, UR39, UR12, URZ ;  /* 0x0000000c270872a5 */ /* 0x000fe4000f8e00ff */
[----:B------:R-:W-:-:S02]  /*2750*/  UISETP.NE.AND UP0, UPT, UR14, 0x1, UPT ;  /* 0x000000010e00788c */ /* 0x000fc4000bf05270 */
[----:B------:R-:W-:Y:S01]  /*2760*/  UIMAD.WIDE.U32 UR22, UR27, UR15, URZ ;  /* 0x0000000f1b1672a5 */ /* 0x000fe2000f8e00ff */
[----:B------:R-:W-:Y:S02]  /*2770*/  UMOV UR16, UR17 ;  /* 0x0000001100107c82 */ /* 0x000fe40008000000 */
[----:B------:R-:W-:Y:S01]  /*2780*/  UMOV UR8, UR9 ;  /* 0x0000000900087c82 */ /* 0x000fe20008000000 */
[----:B---3--:R-:W-:Y:S02]  /*2790*/  USHF.R.U32.HI UR16, URZ, UR26, UR16 ;  /* 0x0000001aff107299 */ /* 0x008fe40008011610 */
[----:B----4-:R-:W-:Y:S02]  /*27a0*/  UISETP.NE.AND UP2, UPT, UR20, 0x1, UPT ;  /* 0x000000011400788c */ /* 0x010fe4000bf45270 */
[----:B------:R-:W-:Y:S02]  /*27b0*/  USHF.R.U32.HI UR8, URZ, UR13, UR8 ;  /* 0x0000000dff087299 */ /* 0x000fe40008011608 */
[----:B------:R-:W-:-:S02]  /*27c0*/  USEL UR7, UR38, UR16, !UP0 ;  /* 0x0000001026077287 */ /* 0x000fc4000c000000 */
[----:B------:R-:W-:Y:S02]  /*27d0*/  USEL UR8, UR39, UR8, !UP2 ;  /* 0x0000000827087287 */ /* 0x000fe4000d000000 */
[----:B-1----:R-:W-:Y:S01]  /*27e0*/  UIMAD.WIDE.U32 UR16, UR7, UR10, URZ ;  /* 0x0000000a071072a5 */ /* 0x002fe2000f8e00ff */
[----:B------:R-:W-:Y:S01]  /*27f0*/  UMOV UR4, UR23 ;  /* 0x0000001700047c82 */ /* 0x000fe20008000000 */
[----:B------:R-:W-:Y:S02]  /*2800*/  UIMAD.WIDE.U32 UR18, UR37, UR12, URZ ;  /* 0x0000000c251272a5 */ /* 0x000fe4000f8e00ff */
[----:B------:R-:W-:-:S03]  /*2810*/  UIMAD.WIDE.U32 UR22, UR8, UR10, URZ ;  /* 0x0000000a081672a5 */ /* 0x000fc6000f8e00ff */
[----:B------:R-:W-:Y:S01]  /*2820*/  UMOV UR16, UR17 ;  /* 0x0000001100107c82 */ /* 0x000fe20008000000 */
[----:B------:R-:W-:Y:S02]  /*2830*/  USHF.R.U32.HI UR4, URZ, UR26, UR4 ;  /* 0x0000001aff047299 */ /* 0x000fe40008011604 */
[----:B------:R-:W-:Y:S01]  /*2840*/  @UP3 USHF.R.U32.HI UR7, URZ, UR11, UR16 ;  /* 0x0000000bff073299 */ /* 0x000fe20008011610 */
[----:B------:R-:W-:Y:S01]  /*2850*/  UMOV UR18, UR19 ;  /* 0x0000001300127c82 */ /* 0x000fe20008000000 */
[----:B------:R-:W-:Y:S01]  /*2860*/  UMOV UR22, UR23 ;  /* 0x0000001700167c82 */ /* 0x000fe20008000000 */
[----:B------:R-:W-:Y:S02]  /*2870*/  USHF.R.U32.HI UR13, URZ, UR13, UR18 ;  /* 0x0000000dff0d7299 */ /* 0x000fe40008011612 */
[----:B------:R-:W-:Y:S02]  /*2880*/  USEL UR4, UR27, UR4, !UP0 ;  /* 0x000000041b047287 */ /* 0x000fe4000c000000 */
[----:B------:R-:W-:-:S02]  /*2890*/  @UP3 USHF.R.U32.HI UR8, URZ, UR11, UR22 ;  /* 0x0000000bff083299 */ /* 0x000fc40008011616 */
[----:B------:R-:W-:Y:S02]  /*28a0*/  UIMAD UR9, UR42, UR7, URZ ;  /* 0x000000072a0972a4 */ /* 0x000fe4000f8e02ff */
[----:B------:R-:W-:Y:S02]  /*28b0*/  USEL UR7, UR37, UR13, !UP2 ;  /* 0x0000000d25077287 */ /* 0x000fe4000d000000 */
[----:B------:R-:W-:Y:S02]  /*28c0*/  UIMAD UR12, UR42, UR8, URZ ;  /* 0x000000082a0c72a4 */ /* 0x000fe4000f8e02ff */
[----:B------:R-:W-:Y:S02]  /*28d0*/  UISETP.GE.AND UP0, UPT, UR4, UR9, UPT ;  /* 0x000000090400728c */ /* 0x000fe4000bf06270 */
[----:B------:R-:W-:Y:S02]  /*28e0*/  UIMAD.WIDE.U32 UR16, UR4, UR10, URZ ;  /* 0x0000000a041072a5 */ /* 0x000fe4000f8e00ff */
[----:B------:R-:W-:-:S02]  /*28f0*/  UISETP.GE.OR UP0, UPT, UR7, UR12, UP0 ;  /* 0x0000000c0700728c */ /* 0x000fc40008706670 */
        /* <DEDUP_REMOVED lines=19> */
.L_x_41:
[----:B------:R-:W2:Y:S02]  /*2a30*/  LDCU UR4, c[0x0][0xb30] ;  /* 0x00016600ff0477ac */ /* 0x000ea40008000800 */
[----:B--2---:R-:W-:-:S09]  /*2a40*/  UISETP.NE.AND UP0, UPT, UR4, 0x1, UPT ;  /* 0x000000010400788c */ /* 0x004fd2000bf05270 */
[----:B------:R-:W-:Y:S05]  /*2a50*/  BRA.U UP0, `(.L_x_42) ;  /* 0x0000000100447547 */ /* 0x000fea000b800000 */
[----:B------:R-:W2:Y:S01]  /*2a60*/  LDCU.128 UR12, c[0x0][0xb10] ;  /* 0x00016200ff0c77ac */ /* 0x000ea20008000c00 */
[----:B------:R-:W3:Y:S01]  /*2a70*/  LDCU UR16, c[0x0][0xb0c] ;  /* 0x00016180ff1077ac */ /* 0x000ee20008000800 */
[----:B------:R-:W4:Y:S01]  /*2a80*/  LDCU UR17, c[0x0][0xb20] ;  /* 0x00016400ff1177ac */ /* 0x000f220008000800 */
[----:B--2---:R-:W-:Y:S02]  /*2a90*/  UIMAD.WIDE.U32 UR10, UR37, UR12, URZ ;  /* 0x0000000c250a72a5 */ /* 0x004fe4000f8e00ff */
[----:B------:R-:W-:Y:S02]  /*2aa0*/  UIMAD.WIDE.U32 UR8, UR27, UR15, URZ ;  /* 0x0000000f1b0872a5 */ /* 0x000fe4000f8e00ff */
[----:B---3--:R-:W-:Y:S02]  /*2ab0*/  UISETP.NE.AND UP2, UPT, UR16, 0x1, UPT ;  /* 0x000000011000788c */ /* 0x008fe4000bf45270 */
[----:B------:R-:W-:Y:S01]  /*2ac0*/  UISETP.NE.AND UP0, UPT, UR14, 0x1, UPT ;  /* 0x000000010e00788c */ /* 0x000fe2000bf05270 */
[----:B------:R-:W-:-:S02]  /*2ad0*/  UMOV UR7, UR11 ;  /* 0x0000000b00077c82 */ /* 0x000fc40008000000 */
[----:B------:R-:W-:Y:S01]  /*2ae0*/  UMOV UR4, UR9 ;  /* 0x0000000900047c82 */ /* 0x000fe20008000000 */
[----:B------:R-:W-:Y:S02]  /*2af0*/  USHF.R.U32.HI UR7, URZ, UR13, UR7 ;  /* 0x0000000dff077299 */ /* 0x000fe40008011607 */
[----:B----4-:R-:W-:Y:S02]  /*2b00*/  USHF.R.U32.HI UR4, URZ, UR17, UR4 ;  /* 0x00000011ff047299 */ /* 0x010fe40008011604 */
[----:B------:R-:W-:Y:S02]  /*2b10*/  USEL UR7, UR37, UR7, !UP2 ;  /* 0x0000000725077287 */ /* 0x000fe4000d000000 */
[----:B------:R-:W-:-:S04]  /*2b20*/  USEL UR4, UR27, UR4, !UP0 ;  /* 0x000000041b047287 */ /* 0x000fc8000c000000 */
[----:B------:R-:W-:Y:S02]  /*2b30*/  UIADD3 UR8, UPT, UPT, UR7, -UR4, URZ ;  /* 0x8000000407087290 */ /* 0x000fe4000fffe0ff */
[----:B------:R-:W-:Y:S02]  /*2b40*/  UIADD3 UR4, UPT, UPT, -UR7, UR4, URZ ;  /* 0x0000000407047290 */ /* 0x000fe4000fffe1ff */
[----:B------:R-:W-:Y:S02]  /*2b50*/  UIMAD UR27, UR8, UR14, UR27 ;  /* 0x0000000e081b72a4 */ /* 0x000fe4000f8e021b */
[----:B------:R-:W-:-:S12]  /*2b60*/  UIMAD UR37, UR4, UR16, UR37 ;  /* 0x00000010042572a4 */ /* 0x000fd8000f8e0225 */
.L_x_42:
[----:B------:R-:W-:Y:S01]  /*2b70*/  VIADD R11, R11, 0x1 ;  /* 0x000000010b0b7836 */ /* 0x000fe20000000000 */
[----:B------:R-:W-:Y:S01]  /*2b80*/  R2UR UR4, R76 ;  /* 0x000000004c0472ca */ /* 0x000fe200000e0000 */
[----:B------:R-:W-:Y:S01]  /*2b90*/  UIADD3 UR20, UPT, UPT, UR27, UR63, URZ ;  /* 0x0000003f1b147290 */ /* 0x000fe2000fffe0ff */
[----:B------:R-:W-:Y:S02]  /*2ba0*/  PLOP3.LUT P1, PT, PT, PT, PT, 0x80, 0x8 ;  /* 0x000000000008781c */ /* 0x000fe40003f2f070 */
[----:B------:R-:W-:-:S04]  /*2bb0*/  ISETP.NE.AND P0, PT, R11, 0x2, PT ;  /* 0x000000020b00780c */ /* 0x000fc80003f05270 */
[----:B-1----:R-:W-:Y:S02]  /*2bc0*/  SEL R0, RZ, 0x1, P0 ;  /* 0x00000001ff007807 */ /* 0x002fe40000000000 */
[----:B------:R-:W-:Y:S02]  /*2bd0*/  SEL R11, R11, RZ, P0 ;  /* 0x000000ff0b0b7207 */ /* 0x000fe40000000000 */
[----:B------:R-:W-:Y:S01]  /*2be0*/  LOP3.LUT R10, R10, R0, RZ, 0x3c, !PT ;  /* 0x000000000a0a7212 */ /* 0x000fe200078e3cff */
[----:B------:R-:W-:Y:S01]  /*2bf0*/  UIADD3 UR16, UPT, UPT, UR37, UR4, URZ ;  /* 0x0000000425107290 */ /* 0x000fe2000fffe0ff */
[----:B------:R-:W-:Y:S11]  /*2c00*/  BRA.U UP1, `(.L_x_43) ;  /* 0xfffffff101407547 */ /* 0x000ff6000b83ffff */
[----:B------:R-:W-:Y:S01]  /*2c10*/  UIADD3 UR7, UPT, UPT, UR6, 0x110, URZ ;  /* 0x0000011006077890 */ /* 0x000fe2000fffe0ff */
[----:B------:R-:W-:-:S03]  /*2c20*/  SHF.L.U32 R2, R12, 0x1f, RZ ;  /* 0x0000001f0c027819 */ /* 0x000fc600000006ff */
[----:B------:R-:W-:-:S09]  /*2c30*/  ULEA UR4, UR5, UR7, 0x3 ;  /* 0x0000000705047291 */ /* 0x000fd2000f8e18ff */
[----:B------:R-:W1:Y:S02]  /*2c40*/  SYNCS.PHASECHK.TRANS64.TRYWAIT P0, [UR4], R2 ;  /* 0x00000002ff0075a7 */ /* 0x000e640008001104 */
[----:B-1----:R-:W-:Y:S05]  /*2c50*/  @!P0 BRA `(.L_x_44) ;  /* 0x00000060009c8947 */ /* 0x002fea0003800000 */
.L_x_148:
[----:B------:R-:W-:-:S04]  /*2c60*/  UIADD3 UR4, UPT, UPT, UR5, 0x1, URZ ;  /* 0x0000000105047890 */ /* 0x000fc8000fffe0ff */
[----:B------:R-:W-:-:S04]  /*2c70*/  UISETP.NE.AND UP0, UPT, UR4, 0x22, UPT ;  /* 0x000000220400788c */ /* 0x000fc8000bf05270 */
[----:B------:R-:W-:Y:S02]  /*2c80*/  USEL UR6, URZ, 0x1, UP0 ;  /* 0x00000001ff067887 */ /* 0x000fe40008000000 */
[----:B------:R-:W-:-:S04]  /*2c90*/  USEL UR4, UR4, URZ, UP0 ;  /* 0x000000ff04047287 */ /* 0x000fc80008000000 */
[----:B------:R-:W-:Y:S01]  /*2ca0*/  ULEA UR5, UR4, UR7, 0x3 ;  /* 0x0000000704057291 */ /* 0x000fe2000f8e18ff */
[----:B-1----:R-:W-:-:S04]  /*2cb0*/  LOP3.LUT R2, R12, UR6, RZ, 0x3c, !PT ;  /* 0x000000060c027c12 */ /* 0x002fc8000f8e3cff */
[----:B------:R-:W-:-:S04]  /*2cc0*/  SHF.L.U32 R3, R2, 0x1f, RZ ;  /* 0x0000001f02037819 */ /* 0x000fc800000006ff */
[----:B------:R-:W1:Y:S02]  /*2cd0*/  SYNCS.PHASECHK.TRANS64.TRYWAIT P0, [UR5], R3 ;  /* 0x00000003ff0075a7 */ /* 0x000e640008001105 */
[----:B-1----:R-:W-:Y:S05]  /*2ce0*/  @!P0 BRA `(.L_x_45) ;  /* 0x0000006000908947 */ /* 0x002fea0003800000 */
.L_x_150:
[----:B------:R-:W-:-:S04]  /*2cf0*/  UIADD3 UR4, UPT, UPT, UR4, 0x1, URZ ;  /* 0x0000000104047890 */ /* 0x000fc8000fffe0ff */
[----:B------:R-:W-:-:S04]  /*2d00*/  UISETP.NE.AND UP0, UPT, UR4, 0x22, UPT ;  /* 0x000000220400788c */ /* 0x000fc8000bf05270 */
[----:B------:R-:W-:Y:S02]  /*2d10*/  USEL UR6, URZ, 0x1, UP0 ;  /* 0x00000001ff067887 */ /* 0x000fe40008000000 */
[----:B------:R-:W-:-:S04]  /*2d20*/  USEL UR4, UR4, URZ, UP0 ;  /* 0x000000ff04047287 */ /* 0x000fc80008000000 */
[----:B------:R-:W-:Y:S01]  /*2d30*/  ULEA UR5, UR4, UR7, 0x3 ;  /* 0x0000000704057291 */ /* 0x000fe2000f8e18ff */
[----:B------:R-:W-:-:S04]  /*2d40*/  LOP3.LUT R2, R2, UR6, RZ, 0x3c, !PT ;  /* 0x0000000602027c12 */ /* 0x000fc8000f8e3cff */
[----:B-1----:R-:W-:-:S04]  /*2d50*/  SHF.L.U32 R3, R2, 0x1f, RZ ;  /* 0x0000001f02037819 */ /* 0x002fc800000006ff */
[----:B------:R-:W1:Y:S02]  /*2d60*/  SYNCS.PHASECHK.TRANS64.TRYWAIT P0, [UR5], R3 ;  /* 0x00000003ff0075a7 */ /* 0x000e640008001105 */
[----:B-1----:R-:W-:Y:S05]  /*2d70*/  @!P0 BRA `(.L_x_46) ;  /* 0x0000006000848947 */ /* 0x002fea0003800000 */
.L_x_152:
        /* <DEDUP_REMOVED lines=9> */
.L_x_154:
        /* <DEDUP_REMOVED lines=9> */
.L_x_156:
        /* <DEDUP_REMOVED lines=9> */
.L_x_158:
        /* <DEDUP_REMOVED lines=9> */
.L_x_160:
        /* <DEDUP_REMOVED lines=9> */
.L_x_162:
        /* <DEDUP_REMOVED lines=9> */
.L_x_164:
        /* <DEDUP_REMOVED lines=9> */
.L_x_166:
        /* <DEDUP_REMOVED lines=9> */
.L_x_168:
        /* <DEDUP_REMOVED lines=9> */
.L_x_170:
        /* <DEDUP_REMOVED lines=9> */
.L_x_172:
        /* <DEDUP_REMOVED lines=9> */
.L_x_174:
        /* <DEDUP_REMOVED lines=9> */
.L_x_176:
        /* <DEDUP_REMOVED lines=9> */
.L_x_178:
        /* <DEDUP_REMOVED lines=9> */
.L_x_180:
        /* <DEDUP_REMOVED lines=9> */
.L_x_182:
        /* <DEDUP_REMOVED lines=9> */
.L_x_184:
        /* <DEDUP_REMOVED lines=9> */
.L_x_186:
        /* <DEDUP_REMOVED lines=9> */
.L_x_188:
        /* <DEDUP_REMOVED lines=9> */
.L_x_190:
        /* <DEDUP_REMOVED lines=9> */
.L_x_192:
        /* <DEDUP_REMOVED lines=9> */
.L_x_194:
        /* <DEDUP_REMOVED lines=9> */
.L_x_196:
        /* <DEDUP_REMOVED lines=9> */
.L_x_198:
        /* <DEDUP_REMOVED lines=9> */
.L_x_200:
        /* <DEDUP_REMOVED lines=9> */
.L_x_202:
        /* <DEDUP_REMOVED lines=9> */
.L_x_204:
        /* <DEDUP_REMOVED lines=9> */
.L_x_206:
        /* <DEDUP_REMOVED lines=9> */
.L_x_208:
        /* <DEDUP_REMOVED lines=9> */
.L_x_210:
        /* <DEDUP_REMOVED lines=9> */
.L_x_212:
[----:B------:R-:W-:-:S04]  /*3e60*/  UIADD3 UR4, UPT, UPT, UR4, 0x1, URZ ;  /* 0x0000000104047890 */ /* 0x000fc8000fffe0ff */
[----:B------:R-:W-:-:S04]  /*3e70*/  UISETP.NE.AND UP0, UPT, UR4, 0x22, UPT ;  /* 0x000000220400788c */ /* 0x000fc8000bf05270 */
[----:B------:R-:W-:Y:S02]  /*3e80*/  USEL UR5, URZ, 0x1, UP0 ;  /* 0x00000001ff057887 */ /* 0x000fe40008000000 */
[----:B------:R-:W-:-:S04]  /*3e90*/  USEL UR4, UR4, URZ, UP0 ;  /* 0x000000ff04047287 */ /* 0x000fc80008000000 */
[----:B------:R-:W-:Y:S01]  /*3ea0*/  ULEA UR4, UR4, UR7, 0x3 ;  /* 0x0000000704047291 */ /* 0x000fe2000f8e18ff */
[----:B------:R-:W-:-:S04]  /*3eb0*/  LOP3.LUT R2, R2, UR5, RZ, 0x3c, !PT ;  /* 0x0000000502027c12 */ /* 0x000fc8000f8e3cff */
[----:B------:R-:W-:Y:S01]  /*3ec0*/  SHF.L.U32 R2, R2, 0x1f, RZ ;  /* 0x0000001f02027819 */ /* 0x000fe200000006ff */
[----:B-1----:R-:W-:-:S07]  /*3ed0*/  IMAD.U32 R0, RZ, RZ, UR4 ;  /* 0x00000004ff007e24 */ /* 0x002fce000f8e00ff */
.L_x_77:
[----:B-1----:R1:W2:Y:S02]  /*3ee0*/  SYNCS.PHASECHK.TRANS64.TRYWAIT P0, [R0+URZ], R2 ;  /* 0x00000002000075a7 */ /* 0x0022a400080011ff */
[----:B--2---:R-:W-:Y:S05]  /*3ef0*/  @!P0 NANOSLEEP.SYNCS 0x989680 ;  /* 0x009896800000895d */ /* 0x004fea0003900000 */
[----:B------:R-:W2:Y:S02]  /*3f00*/  @!P0 SYNCS.PHASECHK.TRANS64 P0, [R0+URZ], R2 ;  /* 0x00000002000085a7 */ /* 0x000ea400080010ff */
[----:B--2---:R-:W-:Y:S05]  /*3f10*/  @P0 EXIT ;  /* 0x000000000000094d */ /* 0x004fea0003800000 */
[----:B------:R-:W-:Y:S05]  /*3f20*/  BRA `(.L_x_77) ;  /* 0xfffffffc00ec7947 */ /* 0x000fea000383ffff */
.L_x_23:
[----:B------:R-:W-:-:S04]  /*3f30*/  UISETP.NE.AND UP0, UPT, UR45, URZ, UPT ;  /* 0x000000ff2d00728c */ /* 0x000fc8000bf05270 */
[----:B------:R-:W-:-:S09]  /*3f40*/  UISETP.NE.OR UP0, UPT, UR17, 0x1, UP0 ;  /* 0x000000011100788c */ /* 0x000fd20008705670 */
[----:B------:R-:W-:Y:S05]  /*3f50*/  BRA.U UP0, `(.L_x_78) ;  /* 0x0000000500487547 */ /* 0x000fea000b800000 */
[----:B------:R-:W-:Y:S01]  /*3f60*/  ISETP.GE.U32.AND P2, PT, R0, 0x8, PT ;  /* 0x000000080000780c */ /* 0x000fe20003f46070 */
[----:B------:R-:W-:Y:S01]  /*3f70*/  IMAD.MOV.U32 R12, RZ, RZ, 0x1 ;  /* 0x00000001ff0c7424 */ /* 0x000fe200078e00ff */
[----:B------:R-:W-:Y:S02]  /*3f80*/  CS2R R10, SRZ ;  /* 0x00000000000a7805 */ /* 0x000fe4000001ff00 */
[----:B------:R-:W-:Y:S01]  /*3f90*/  CS2R R8, SRZ ;  /* 0x0000000000087805 */ /* 0x000fe2000001ff00 */
[----:B------:R-:W-:Y:S01]  /*3fa0*/  UMOV UR6, 0x400 ;  /* 0x0000040000067882 */ /* 0x000fe20000000000 */
[----:B------:R-:W-:Y:S01]  /*3fb0*/  UMOV UR5, URZ ;  /* 0x000000ff00057c82 */ /* 0x000fe20008000000 */
[----:B------:R-:W-:-:S12]  /*3fc0*/  ULEA UR6, UR45, UR6, 0x18 ;  /* 0x000000062d067291 */ /* 0x000fd8000f8ec0ff */
.L_x_82:
[----:B------:R-:W-:Y:S02]  /*3fd0*/  LEA R2, R8, UR6, 0x3 ;  /* 0x0000000608027c11 */ /* 0x000fe4000f8e18ff */
[----:B------:R-:W-:-:S03]  /*3fe0*/  SHF.L.U32 R4, R9, 0x1f, RZ ;  /* 0x0000001f09047819 */ /* 0x000fc600000006ff */
[----:B------:R-:W-:Y:S01]  /*3ff0*/  VIADD R5, R2, 0x2c0 ;  /* 0x000002c002057836 */ /* 0x000fe20000000000 */
[----:B------:R-:W1:Y:S02]  /*4000*/  SYNCS.PHASECHK.TRANS64.TRYWAIT P0, [R2+URZ+0x2b0], R4 ;  /* 0x0002b004020075a7 */ /* 0x000e6400080011ff */
[----:B-1----:R-:W-:Y:S05]  /*4010*/  @!P0 BRA `(.L_x_79) ;  /* 0x0000005800c48947 */ /* 0x002fea0003800000 */
.L_x_213:
[----:B------:R-:W-:Y:S01]  /*4020*/  ULEA UR4, UR5, UR6, 0x3 ;  /* 0x0000000605047291 */ /* 0x000fe2000f8e18ff */
[----:B-1----:R-:W-:Y:S01]  /*4030*/  PRMT R2, RZ, 0x654, R5 ;  /* 0x00000654ff027816 */ /* 0x002fe20000000005 */
[----:B------:R-:W-:Y:S01]  /*4040*/  @!P2 IMAD.MOV.U32 R4, RZ, RZ, 0x10 ;  /* 0x00000010ff04a424 */ /* 0x000fe200078e00ff */
[----:B------:R-:W-:Y:S01]  /*4050*/  SHF.L.U32 R5, R12, 0x1f, RZ ;  /* 0x0000001f0c057819 */ /* 0x000fe200000006ff */
[----:B------:R-:W-:Y:S01]  /*4060*/  UIADD3 UR7, UPT, UPT, UR4, 0x250, URZ ;  /* 0x0000025004077890 */ /* 0x000fe2000fffe0ff */
[----:B------:R1:W-:Y:S05]  /*4070*/  SYNCS.ARRIVE.TRANS64.RED.A1T0 RZ, [R2+URZ], RZ ;  /* 0x000000ff02ff79a7 */ /* 0x0003ea00081004ff */
[----:B------:R-:W-:Y:S01]  /*4080*/  IMAD.U32 R6, RZ, RZ, UR7 ;  /* 0x00000007ff067e24 */ /* 0x000fe2000f8e00ff */
[----:B------:R-:W2:Y:S04]  /*4090*/  SYNCS.PHASECHK.TRANS64.TRYWAIT P0, [UR4+0x260], R5 ;  /* 0x00026005ff0075a7 */ /* 0x000ea80008001104 */
[----:B------:R-:W-:Y:S01]  /*40a0*/  PRMT R6, R0, 0x654, R6 ;  /* 0x0000065400067816 */ /* 0x000fe20000000006 */
[----:B-12---:R-:W-:Y:S06]  /*40b0*/  @!P0 BRA `(.L_x_80) ;  /* 0x0000005800b08947 */ /* 0x006fec0003800000 */
.L_x_215:
[----:B------:R-:W-:Y:S01]  /*40c0*/  ULEA UR8, UR5, UR6, 0x4 ;  /* 0x0000000605087291 */ /* 0x000fe2000f8e20ff */
[----:B------:R-:W-:Y:S01]  /*40d0*/  SEL R3, R6, R3, !P2 ;  /* 0x0000000306037207 */ /* 0x000fe20005000000 */
[----:B------:R-:W-:Y:S01]  /*40e0*/  UIADD3 UR9, UPT, UPT, UR4, 0x250, URZ ;  /* 0x0000025004097890 */ /* 0x000fe2000fffe0ff */
[----:B-1----:R-:W-:Y:S01]  /*40f0*/  LEA R2, R11, UR6, 0x3 ;  /* 0x000000060b027c11 */ /* 0x002fe2000f8e18ff */
[----:B------:R-:W-:Y:S01]  /*4100*/  UIADD3 UR8, UPT, UPT, UR8, 0x2e0, URZ ;  /* 0x000002e008087890 */ /* 0x000fe2000fffe0ff */
[----:B------:R1:W-:Y:S01]  /*4110*/  @!P2 SYNCS.ARRIVE.TRANS64.RED RZ, [R3+URZ], R4 ;  /* 0x0000000403ffa9a7 */ /* 0x0003e200080004ff */
[----:B------:R-:W-:Y:S01]  /*4120*/  UIADD3 UR4, UPT, UPT, UR5, 0x1, URZ ;  /* 0x0000000105047890 */ /* 0x000fe2000fffe0ff */
[----:B------:R-:W-:-:S03]  /*4130*/  VIADD R8, R8, 0x1 ;  /* 0x0000000108087836 */ /* 0x000fc60000000000 */
[----:B------:R-:W-:Y:S02]  /*4140*/  UISETP.NE.AND UP0, UPT, UR4, 0x2, UPT ;  /* 0x000000020400788c */ /* 0x000fe4000bf05270 */
[----:B------:R-:W-:Y:S01]  /*4150*/  ISETP.NE.AND P0, PT, R8, 0x2, PT ;  /* 0x000000020800780c */ /* 0x000fe20003f05270 */
[----:B------:R-:W-:Y:S06]  /*4160*/  UGETNEXTWORKID.BROADCAST [UR8], [UR9] ;  /* 0x00000000080073ca */ /* 0x000fec0008000100 */
[----:B------:R-:W-:Y:S02]  /*4170*/  USEL UR7, URZ, 0x1, UP0 ;  /* 0x00000001ff077887 */ /* 0x000fe40008000000 */
[----:B------:R-:W-:-:S04]  /*4180*/  USEL UR5, UR4, URZ, UP0 ;  /* 0x000000ff04057287 */ /* 0x000fc80008000000 */
[----:B------:R-:W-:Y:S02]  /*4190*/  LOP3.LUT R12, R12, UR7, RZ, 0x3c, !PT ;  /* 0x000000070c0c7c12 */ /* 0x000fe4000f8e3cff */
[----:B-1----:R-:W-:-:S04]  /*41a0*/  SHF.L.U32 R4, R10, 0x1f, RZ ;  /* 0x0000001f0a047819 */ /* 0x002fc800000006ff */
[----:B------:R-:W1:Y:S02]  /*41b0*/  SYNCS.PHASECHK.TRANS64.TRYWAIT P1, [R2+URZ+0x250], R4 ;  /* 0x00025004020075a7 */ /* 0x000e6400080211ff */
[----:B-1----:R-:W-:Y:S05]  /*41c0*/  @!P1 BRA `(.L_x_81) ;  /* 0x0000005800849947 */ /* 0x002fea0003800000 */
.L_x_216:
[C---:B-1----:R-:W-:Y:S01]  /*41d0*/  LEA R4, R11.reuse, UR6, 0x4 ;  /* 0x000000060b047c11 */ /* 0x042fe2000f8e20ff */
[----:B------:R-:W-:Y:S01]  /*41e0*/  VIADD R2, R2, 0x260 ;  /* 0x0000026002027836 */ /* 0x000fe20000000000 */
[----:B------:R-:W-:Y:S01]  /*41f0*/  SEL R8, R8, RZ, P0 ;  /* 0x000000ff08087207 */ /* 0x000fe20000000000 */
[----:B------:R-:W-:-:S03]  /*4200*/  VIADD R11, R11, 0x1 ;  /* 0x000000010b0b7836 */ /* 0x000fc60000000000 */
[----:B------:R-:W1:Y:S01]  /*4210*/  LDS.128 R4, [R4+0x2e0] ;  /* 0x0002e00004047984 */ /* 0x000e620000000c00 */
[----:B------:R-:W-:Y:S02]  /*4220*/  PRMT R2, RZ, 0x654, R2 ;  /* 0x00000654ff027816 */ /* 0x000fe40000000002 */
[C---:B------:R-:W-:Y:S01]  /*4230*/  ISETP.NE.AND P1, PT, R11.reuse, 0x2, PT ;  /* 0x000000020b00780c */ /* 0x040fe20003f25270 */
[----:B------:R-:W-:Y:S01]  /*4240*/  @!PT LDS RZ, [RZ] ;  /* 0x00000000fffff984 */ /* 0x000fe20000000800 */
[----:B------:R-:W-:Y:S01]  /*4250*/  @!PT LDS RZ, [RZ] ;  /* 0x00000000fffff984 */ /* 0x000fe20000000800 */
[----:B------:R-:W-:Y:S01]  /*4260*/  @!PT LDS RZ, [RZ] ;  /* 0x00000000fffff984 */ /* 0x000fe20000000800 */
[----:B------:R-:W-:Y:S01]  /*4270*/  @!PT LDS RZ, [RZ] ;  /* 0x00000000fffff984 */ /* 0x000fe20000000800 */
[----:B------:R2:W-:Y:S06]  /*4280*/  MEMBAR.ALL.CTA ;  /* 0x0000000000007992 */ /* 0x0005ec0000008000 */
[----:B--2---:R-:W2:Y:S01]  /*4290*/  FENCE.VIEW.ASYNC.S ;  /* 0x00000000000073c6 */ /* 0x004ea20000000000 */
[----:B------:R-:W-:Y:S01]  /*42a0*/  SEL R11, R11, RZ, P1 ;  /* 0x000000ff0b0b7207 */ /* 0x000fe20000800000 */
[----:B--2---:R2:W-:Y:S01]  /*42b0*/  SYNCS.ARRIVE.TRANS64.RED.A1T0 RZ, [R2+URZ], RZ ;  /* 0x000000ff02ff79a7 */ /* 0x0045e200081004ff */
[----:B-1----:R-:W-:-:S02]  /*42c0*/  LOP3.LUT P3, RZ, R6, 0x1, RZ, 0xc0, !PT ;  /* 0x0000000106ff7812 */ /* 0x002fc4000786c0ff */
[----:B------:R-:W-:-:S04]  /*42d0*/  SEL R4, RZ, 0x1, P1 ;  /* 0x00000001ff047807 */ /* 0x000fc80000800000 */
[----:B------:R-:W-:Y:S02]  /*42e0*/  LOP3.LUT R10, R10, R4, RZ, 0x3c, !PT ;  /* 0x000000040a0a7212 */ /* 0x000fe400078e3cff */
[----:B--2---:R-:W-:-:S04]  /*42f0*/  SEL R2, RZ, 0x1, P0 ;  /* 0x00000001ff027807 */ /* 0x004fc80000000000 */
[----:B------:R-:W-:Y:S01]  /*4300*/  LOP3.LUT R9, R9, R2, RZ, 0x3c, !PT ;  /* 0x0000000209097212 */ /* 0x000fe200078e3cff */
[----:B------:R-:W-:Y:S06]  /*4310*/  @P3 BRA `(.L_x_82) ;  /* 0xfffffffc002c3947 */ /* 0x000fec000383ffff */
[----:B------:R-:W-:Y:S01]  /*4320*/  ULEA UR4, UR5, UR6, 0x3 ;  /* 0x0000000605047291 */ /* 0x000fe2000f8e18ff */
[----:B------:R-:W-:-:S08]  /*4330*/  SHF.L.U32 R2, R12, 0x1f, RZ ;  /* 0x0000001f0c027819 */ /* 0x000fd000000006ff */
[----:B------:R-:W1:Y:S02]  /*4340*/  SYNCS.PHASECHK.TRANS64 P0, [UR4+0x260], R2 ;  /* 0x00026002ff0075a7 */ /* 0x000e640008001004 */
[----:B-1----:R-:W-:Y:S05]  /*4350*/  @P0 BRA `(.L_x_83) ;  /* 0x0000000000080947 */ /* 0x002fea0003800000 */
[----:B------:R-:W1:Y:S02]  /*4360*/  SYNCS.PHASECHK.TRANS64.TRYWAIT P0, [UR4+0x260], R2 ;  /* 0x00026002ff0075a7 */ /* 0x000e640008001104 */
[----:B-1----:R-:W-:Y:S05]  /*4370*/  @!P0 BRA `(.L_x_84) ;  /* 0x00000058002c8947 */ /* 0x002fea0003800000 */
.L_x_83:
[----:B------:R-:W-:-:S04]  /*4380*/  UIADD3 UR7, UPT, UPT, UR5, 0x1, URZ ;  /* 0x0000000105077890 */ /* 0x000fc8000fffe0ff */
[----:B------:R-:W-:-:S04]  /*4390*/  UISETP.NE.AND UP0, UPT, UR7, 0x2, UPT ;  /* 0x000000020700788c */ /* 0x000fc8000bf05270 */
[----:B------:R-:W-:Y:S02]  /*43a0*/  USEL UR8, URZ, 0x1, UP0 ;  /* 0x00000001ff087887 */ /* 0x000fe40008000000 */
[----:B------:R-:W-:-:S04]  /*43b0*/  USEL UR7, UR7, URZ, UP0 ;  /* 0x000000ff07077287 */ /* 0x000fc80008000000 */
[----:B------:R-:W-:Y:S01]  /*43c0*/  ULEA UR7, UR7, UR6, 0x3 ;  /* 0x0000000607077291 */ /* 0x000fe2000f8e18ff */
[----:B-1----:R-:W-:-:S04]  /*43d0*/  LOP3.LUT R2, R12, UR8, RZ, 0x3c, !PT ;  /* 0x000000080c027c12 */ /* 0x002fc8000f8e3cff */
[----:B------:R-:W-:-:S04]  /*43e0*/  SHF.L.U32 R0, R2, 0x1f, RZ ;  /* 0x0000001f02007819 */ /* 0x000fc800000006ff */
[----:B------:R-:W1:Y:S02]  /*43f0*/  SYNCS.PHASECHK.TRANS64 P0, [UR7+0x260], R0 ;  /* 0x00026000ff0075a7 */ /* 0x000e640008001007 */
[----:B-1----:R-:W-:Y:S05]  /*4400*/  @P0 EXIT ;  /* 0x000000000000094d */ /* 0x002fea0003800000 */
[----:B------:R-:W-:Y:S02]  /*4410*/  SHF.L.U32 R2, R2, 0x1f, RZ ;  /* 0x0000001f02027819 */ /* 0x000fe400000006ff */
[----:B------:R-:W-:-:S07]  /*4420*/  MOV R0, UR7 ;  /* 0x0000000700007c02 */ /* 0x000fce0008000f00 */
.L_x_85:
[----:B-1----:R1:W2:Y:S02]  /*4430*/  SYNCS.PHASECHK.TRANS64.TRYWAIT P0, [R0+URZ+0x260], R2 ;  /* 0x00026002000075a7 */ /* 0x0022a400080011ff */
[----:B--2---:R-:W-:Y:S05]  /*4440*/  @!P0 NANOSLEEP.SYNCS 0x989680 ;  /* 0x009896800000895d */ /* 0x004fea0003900000 */
[----:B------:R-:W2:Y:S02]  /*4450*/  @!P0 SYNCS.PHASECHK.TRANS64 P0, [R0+URZ+0x260], R2 ;  /* 0x00026002000085a7 */ /* 0x000ea400080010ff */
[----:B--2---:R-:W-:Y:S05]  /*4460*/  @P0 EXIT ;  /* 0x000000000000094d */ /* 0x004fea0003800000 */
[----:B------:R-:W-:Y:S05]  /*4470*/  BRA `(.L_x_85) ;  /* 0xfffffffc00ec7947 */ /* 0x000fea000383ffff */
.L_x_78:
[----:B------:R-:W-:Y:S05]  /*4480*/  BRA.U UP4, `(.L_x_86) ;  /* 0x0000000d04807547 */ /* 0x000fea000b800000 */
[----:B------:R-:W-:Y:S01]  /*4490*/  UMOV UR4, 0x40 ;  /* 0x0000004000047882 */ /* 0x000fe20000000000 */
[----:B------:R-:W-:Y:S01]  /*44a0*/  NOP ;  /* 0x0000000000007918 */ /* 0x000fe20000000000 */
[----:B------:R-:W-:Y:S01]  /*44b0*/  ULEA UR5, UR45, UR4, 0x18 ;  /* 0x000000042d057291 */ /* 0x000fe2000f8ec0ff */
[----:B------:R-:W-:Y:S02]  /*44c0*/  UMOV UR6, 0x400 ;  /* 0x0000040000067882 */ /* 0x000fe40000000000 */
[----:B------:R-:W-:-:S06]  /*44d0*/  ULEA UR6, UR45, UR6, 0x18 ;  /* 0x000000062d067291 */ /* 0x000fcc000f8ec0ff */
[----:B------:R-:W1:Y:S02]  /*44e0*/  LDS.U8 R0, [UR5+0x1c] ;  /* 0x00001c05ff007984 */ /* 0x000e640008000000 */
[----:B-1----:R-:W-:-:S13]  /*44f0*/  ISETP.NE.AND P0, PT, R0, RZ, PT ;  /* 0x000000ff0000720c */ /* 0x002fda0003f05270 */
[----:B------:R-:W-:Y:S05]  /*4500*/  @P0 BRA `(.L_x_87) ;  /* 0x0000000000580947 */ /* 0x000fea0003800000 */
[----:B------:R-:W-:-:S13]  /*4510*/  ELECT P0, URZ, PT ;  /* 0x0000000000ff782f */ /* 0x000fda0003800000 */
[----:B------:R-:W-:Y:S05]  /*4520*/  @!P0 BRA `(.L_x_88) ;  /* 0x0000000000608947 */ /* 0x000fea0003800000 */
[----:B------:R-:W-:Y:S01]  /*4530*/  UMOV UR4, 0x10 ;  /* 0x0000001000047882 */ /* 0x000fe20000000000 */
[----:B------:R-:W-:Y:S01]  /*4540*/  HFMA2 R0, -RZ, RZ, 0, 5.9604644775390625e-08 ;  /* 0x00000001ff007431 */ /* 0x000fe200000001ff */
[----:B------:R-:W-:-:S03]  /*4550*/  MOV R3, 0xffff ;  /* 0x0000ffff00037802 */ /* 0x000fc60000000f00 */
[----:B------:R-:W-:Y:S04]  /*4560*/  DEPBAR.LE SB1, 0x36 ;  /* 0x00009d800000791a */ /* 0x000fe80000000000 */
[----:B------:R-:W1:Y:S02]  /*4570*/  UTCATOMSWS.FIND_AND_SET.ALIGN UP0, UR4, UR4 ;  /* 0x00000004000475e3 */ /* 0x000e640008000800 */
[----:B-1----:R-:W-:Y:S01]  /*4580*/  MOV R4, UR4 ;  /* 0x0000000400047c02 */ /* 0x002fe20008000f00 */
[----:B------:R-:W-:Y:S06]  /*4590*/  BRA.U UP0, `(.L_x_89) ;  /* 0x0000000100187547 */ /* 0x000fec000b800000 */
.L_x_90:
[----:B------:R-:W-:Y:S05]  /*45a0*/  NANOSLEEP 0x64 ;  /* 0x000000640000795d */ /* 0x000fea0003800000 */
[----:B------:R-:W-:-:S05]  /*45b0*/  UMOV UR4, 0x10 ;  /* 0x0000001000047882 */ /* 0x000fca0000000000 */
[----:B------:R-:W-:Y:S04]  /*45c0*/  DEPBAR.LE SB1, 0x36 ;  /* 0x00009d800000791a */ /* 0x000fe80000000000 */
[----:B------:R-:W1:Y:S02]  /*45d0*/  UTCATOMSWS.FIND_AND_SET.ALIGN UP0, UR4, UR4 ;  /* 0x00000004000475e3 */ /* 0x000e640008000800 */
[----:B-1----:R-:W-:Y:S01]  /*45e0*/  MOV R4, UR4 ;  /* 0x0000000400047c02 */ /* 0x002fe20008000f00 */
[----:B------:R-:W-:Y:S05]  /*45f0*/  BRA.U !UP0, `(.L_x_90) ;  /* 0xfffffffd08e87547 */ /* 0x000fea000b83ffff */
.L_x_89:
[-C--:B------:R-:W-:Y:S02]  /*4600*/  SHF.L.U32 R3, R3, R4.reuse, RZ ;  /* 0x0000000403037219 */ /* 0x080fe400000006ff */
[----:B------:R-:W-:Y:S01]  /*4610*/  SHF.L.U32 R0, R0, R4, RZ ;  /* 0x0000000400007219 */ /* 0x000fe200000006ff */
[----:B------:R-:W-:Y:S02]  /*4620*/  IMAD.SHL.U32 R4, R4, 0x20, RZ ;  /* 0x0000002004047824 */ /* 0x000fe400078e00ff */
[----:B------:R1:W-:Y:S04]  /*4630*/  ATOMS.OR RZ, [UR5+0x14], R3 ;  /* 0x00001403ffff798c */ /* 0x0003e8000b000005 */
[----:B------:R1:W-:Y:S04]  /*4640*/  ATOMS.OR RZ, [UR5+0x18], R0 ;  /* 0x00001800ffff798c */ /* 0x0003e8000b000005 */
[----:B------:R1:W-:Y:S01]  /*4650*/  STS [UR6+0x300], R4 ;  /* 0x00030004ff007988 */ /* 0x0003e20008000806 */
[----:B------:R-:W-:Y:S05]  /*4660*/  BRA `(.L_x_88) ;  /* 0x0000000000107947 */ /* 0x000fea0003800000 */
.L_x_87:
[----:B------:R-:W-:Y:S02]  /*4670*/  MOV R0, 0xffffffff ;  /* 0xffffffff00007802 */ /* 0x000fe40000000f00 */
[----:B------:R-:W-:-:S03]  /*4680*/  MOV R4, 0x46b0 ;  /* 0x000046b000047802 */ /* 0x000fc60000000f00 */
[----:B------:R1:W-:Y:S04]  /*4690*/  STS [UR6+0x300], R0 ;  /* 0x00030000ff007988 */ /* 0x0003e80008000806 */
[----:B-1---5:R-:W-:Y:S05]  /*46a0*/  CALL.REL.NOINC `($__internal_1_$__cuda_sm10x_tcgen05_guardrail_trap_phase_invalid_during_alloc) ;  /* 0x0000005800ec7944 */ /* 0x022fea0003c00000 */
.L_x_88:
[----:B------:R-:W-:Y:S05]  /*46b0*/  WARPSYNC.ALL ;  /* 0x0000000000007948 */ /* 0x000fea0003800000 */
[----:B------:R-:W2:Y:S01]  /*46c0*/  S2UR UR4, SR_CgaCtaId ;  /* 0x00000000000479c3 */ /* 0x000ea20000008800 */
[----:B------:R-:W-:Y:S01]  /*46d0*/  UMOV UR13, 0x400 ;  /* 0x00000400000d7882 */ /* 0x000fe20000000000 */
[----:B------:R-:W-:-:S06]  /*46e0*/  NOP ;  /* 0x0000000000007918 */ /* 0x000fcc0000000000 */
[----:B------:R-:W-:Y:S06]  /*46f0*/  BAR.ARV 0x6, 0xa0 ;  /* 0x0182800000007b1d */ /* 0x000fec0000002000 */
[----:B------:R-:W3:Y:S01]  /*4700*/  LDCU UR5, c[0x0][0x38c] ;  /* 0x00007180ff0577ac */ /* 0x000ee20008000800 */
[----:B------:R-:W-:Y:S01]  /*4710*/  LOP3.LUT R2, R2, 0xffff, RZ, 0xc0, !PT ;  /* 0x0000ffff02027812 */ /* 0x000fe200078ec0ff */
[----:B------:R-:W-:Y:S01]  /*4720*/  IMAD.MOV.U32 R11, RZ, RZ, 0x1 ;  /* 0x00000001ff0b7424 */ /* 0x000fe200078e00ff */
[----:B------:R-:W-:Y:S01]  /*4730*/  CS2R R8, SRZ ;  /* 0x0000000000087805 */ /* 0x000fe2000001ff00 */
[----:B------:R-:W4:Y:S01]  /*4740*/  LDCU UR8, c[0x0][0x38c] ;  /* 0x00007180ff0877ac */ /* 0x000f220008000800 */
[----:B------:R-:W-:Y:S01]  /*4750*/  R2UR UR15, R2 ;  /* 0x00000000020f72ca */ /* 0x000fe200000e0000 */
[----:B------:R-:W-:Y:S01]  /*4760*/  IMAD.MOV.U32 R10, RZ, RZ, RZ ;  /* 0x000000ffff0a7224 */ /* 0x000fe200078e00ff */
[----:B------:R-:W-:Y:S01]  /*4770*/  UMOV UR18, URZ ;  /* 0x000000ff00127c82 */ /* 0x000fe20008000000 */
[----:B------:R-:W-:Y:S01]  /*4780*/  UMOV UR10, URZ ;  /* 0x000000ff000a7c82 */ /* 0x000fe20008000000 */
[----:B--2---:R-:W-:Y:S01]  /*4790*/  ULEA UR13, UR4, UR13, 0x18 ;  /* 0x0000000d040d7291 */ /* 0x004fe2000f8ec0ff */
[----:B------:R-:W-:Y:S01]  /*47a0*/  UMOV UR20, 0x0 ;  /* 0x0000000000147882 */ /* 0x000fe20000000000 */
[----:B------:R-:W-:-:S02]  /*47b0*/  UMOV UR21, 0x42004a0 ;  /* 0x042004a000157882 */ /* 0x000fc40000000000 */
[----:B------:R-:W-:Y:S02]  /*47c0*/  UIADD3 UR6, UPT, UPT, UR13, 0x4600, URZ ;  /* 0x000046000d067890 */ /* 0x000fe4000fffe0ff */
[----:B------:R-:W-:Y:S02]  /*47d0*/  UIADD3 UR7, UPT, UPT, UR13, 0x15600, URZ ;  /* 0x000156000d077890 */ /* 0x000fe4000fffe0ff */
[----:B---3--:R-:W-:Y:S01]  /*47e0*/  UIADD3 UR5, UPT, UPT, UR5, 0x1f, URZ ;  /* 0x0000001f05057890 */ /* 0x008fe2000fffe0ff */
[----:B-1----:R-:W1:Y:S01]  /*47f0*/  LDS R0, [UR13+0x300] ;  /* 0x0003000dff007984 */ /* 0x002e620008000800 */
[----:B------:R-:W-:Y:S02]  /*4800*/  USHF.R.U32.HI UR6, URZ, 0x4, UR6 ;  /* 0x00000004ff067899 */ /* 0x000fe40008011606 */
[----:B------:R-:W-:Y:S02]  /*4810*/  USHF.R.S32.HI UR4, URZ, 0x1f, UR5 ;  /* 0x0000001fff047899 */ /* 0x000fe40008011405 */
[----:B------:R-:W-:-:S02]  /*4820*/  ULOP3.LUT UR6, UR6, 0x3fff, URZ, 0xc0, !UPT ;  /* 0x00003fff06067892 */ /* 0x000fc4000f8ec0ff */
[----:B------:R-:W-:Y:S02]  /*4830*/  ULEA.HI UR4, UR4, UR5, URZ, 0x5 ;  /* 0x0000000504047291 */ /* 0x000fe4000f8f28ff */
[----:B------:R-:W-:Y:S02]  /*4840*/  USHF.R.U32.HI UR5, URZ, 0x4, UR7 ;  /* 0x00000004ff057899 */ /* 0x000fe40008011607 */
[----:B------:R-:W-:Y:S02]  /*4850*/  USHF.R.S32.HI UR22, URZ, 0x5, UR4 ;  /* 0x00000005ff167899 */ /* 0x000fe40008011404 */
[----:B------:R-:W-:Y:S02]  /*4860*/  ULOP3.LUT UR5, UR5, 0x3fff, URZ, 0xc0, !UPT ;  /* 0x00003fff05057892 */ /* 0x000fe4000f8ec0ff */
[----:B------:R-:W-:Y:S02]  /*4870*/  UISETP.LT.AND UP0, UPT, UR22, 0x1, UPT ;  /* 0x000000011600788c */ /* 0x000fe4000bf01270 */
[----:B------:R-:W-:-:S02]  /*4880*/  ULOP3.LUT UR16, UR6, 0x10000, URZ, 0xfc, !UPT ;  /* 0x0001000006107892 */ /* 0x000fc4000f8efcff */
[----:B------:R-:W-:Y:S02]  /*4890*/  USEL UR23, UR22, 0x1, !UP0 ;  /* 0x0000000116177887 */ /* 0x000fe4000c000000 */
[----:B------:R-:W-:Y:S02]  /*48a0*/  ULOP3.LUT UR17, UR5, 0x10000, URZ, 0xfc, !UPT ;  /* 0x0001000005117892 */ /* 0x000fe4000f8efcff */
[----:B------:R-:W-:Y:S02]  /*48b0*/  UIADD3 UR23, UPT, UPT, -UR23, URZ, URZ ;  /* 0x000000ff17177290 */ /* 0x000fe4000fffe1ff */
[----:B----4-:R-:W-:Y:S01]  /*48c0*/  UISETP.GE.AND UP4, UPT, UR8, 0x1, UPT ;  /* 0x000000010800788c */ /* 0x010fe2000bf86270 */
[----:B-1----:R-:W-:-:S15]  /*48d0*/  R2UR UR24, R0 ;  /* 0x00000000001872ca */ /* 0x002fde00000e0000 */
.L_x_97:
[----:B------:R-:W-:Y:S02]  /*48e0*/  LEA R0, R10, UR13, 0x3 ;  /* 0x0000000d0a007c11 */ /* 0x000fe4000f8e18ff */
[----:B------:R-:W-:Y:S02]  /*48f0*/  SHF.L.U32 R2, R9, 0x1f, RZ ;  /* 0x0000001f09027819 */ /* 0x000fe400000006ff */
[----:B------:R-:W-:Y:S01]  /*4900*/  PLOP3.LUT P0, PT, PT, PT, UP4, 0x80, 0x8 ;  /* 0x000000000008781c */ /* 0x000fe20003f0f048 */
[----:B------:R-:W-:Y:S01]  /*4910*/  VIADD R3, R0, 0x260 ;  /* 0x0000026000037836 */ /* 0x000fe20000000000 */
[----:B-1----:R-:W1:Y:S02]  /*4920*/  SYNCS.PHASECHK.TRANS64.TRYWAIT P1, [R0+URZ+0x250], R2 ;  /* 0x00025002000075a7 */ /* 0x002e6400080211ff */
[----:B-1-3--:R-:W-:Y:S09]  /*4930*/  @!P1 BRA `(.L_x_91) ;  /* 0x0000005000d49947 */ /* 0x00aff20003800000 */
.L_x_218:
[----:B------:R-:W-:Y:S01]  /*4940*/  LEA R4, R10, UR13, 0x4 ;  /* 0x0000000d0a047c11 */ /* 0x000fe2000f8e20ff */
[----:B------:R-:W-:Y:S01]  /*4950*/  @UP4 ULEA UR4, UR10, UR13, 0x3 ;  /* 0x0000000d0a044291 */ /* 0x000fe2000f8e18ff */
[----:B------:R-:W-:Y:S01]  /*4960*/  PLOP3.LUT P2, PT, PT, PT, PT, 0x80, 0x8 ;  /* 0x000000000008781c */ /* 0x000fe20003f4f070 */
[----:B------:R-:W-:Y:S01]  /*4970*/  ULEA UR19, UR18, UR13, 0x3 ;  /* 0x0000000d12137291 */ /* 0x000fe2000f8e18ff */
[----:B------:R-:W-:Y:S02]  /*4980*/  PRMT R3, RZ, 0x654, R3 ;  /* 0x00000654ff037816 */ /* 0x000fe40000000003 */
[----:B------:R-:W2:Y:S01]  /*4990*/  LDS.128 R4, [R4+0x2e0] ;  /* 0x0002e00004047984 */ /* 0x000ea20000000c00 */
[----:B-1----:R-:W-:Y:S02]  /*49a0*/  @P0 SHF.L.U32 R2, R8, 0x1f, RZ ;  /* 0x0000001f08020819 */ /* 0x002fe400000006ff */
[----:B------:R-:W-:Y:S01]  /*49b0*/  SHF.L.U32 R0, R11, 0x1f, RZ ;  /* 0x0000001f0b007819 */ /* 0x000fe200000006ff */
[----:B------:R-:W-:Y:S01]  /*49c0*/  @!PT LDS RZ, [RZ] ;  /* 0x00000000fffff984 */ /* 0x000fe20000000800 */
[----:B------:R-:W-:Y:S01]  /*49d0*/  @!PT LDS RZ, [RZ] ;  /* 0x00000000fffff984 */ /* 0x000fe20000000800 */
[----:B------:R-:W-:Y:S01]  /*49e0*/  @!PT LDS RZ, [RZ] ;  /* 0x00000000fffff984 */ /* 0x000fe20000000800 */
[----:B------:R-:W-:Y:S01]  /*49f0*/  @!PT LDS RZ, [RZ] ;  /* 0x00000000fffff984 */ /* 0x000fe20000000800 */
[----:B------:R1:W-:Y:S06]  /*4a00*/  MEMBAR.ALL.CTA ;  /* 0x0000000000007992 */ /* 0x0003ec0000008000 */
[----:B-1----:R-:W1:Y:S02]  /*4a10*/  FENCE.VIEW.ASYNC.S ;  /* 0x00000000000073c6 */ /* 0x002e640000000000 */
[----:B-1----:R1:W-:Y:S01]  /*4a20*/  SYNCS.ARRIVE.TRANS64.RED.A1T0 RZ, [R3+URZ], RZ ;  /* 0x000000ff03ff79a7 */ /* 0x0023e200081004ff */
[----:B------:R1:W3:Y:S01]  /*4a30*/  @P0 SYNCS.PHASECHK.TRANS64.TRYWAIT P2, [UR4], R2 ;  /* 0x00000002ff0005a7 */ /* 0x0002e20008041104 */
[----:B--2---:R-:W-:Y:S01]  /*4a40*/  LOP3.LUT P1, RZ, R6, 0x1, RZ, 0xc0, !PT ;  /* 0x0000000106ff7812 */ /* 0x004fe2000782c0ff */
[----:B------:R-:W2:Y:S02]  /*4a50*/  SYNCS.PHASECHK.TRANS64.TRYWAIT P0, [UR19+0x290], R0 ;  /* 0x00029000ff0075a7 */ /* 0x000ea40008001113 */
[----:B-123--:R-:W-:Y:S10]  /*4a60*/  @!P0 BRA `(.L_x_92) ;  /* 0x00000050009c8947 */ /* 0x00eff40003800000 */
.L_x_220:
[----:B------:R-:W-:Y:S01]  /*4a70*/  IADD3 R10, PT, PT, R10, 0x1, RZ ;  /* 0x000000010a0a7810 */ /* 0x000fe20007ffe0ff */
[----:B------:R-:W-:Y:S06]  /*4a80*/  BRA.U !UP4, `(.L_x_93) ;  /* 0x000000010ca07547 */ /* 0x000fec000b800000 */
[----:B------:R-:W-:Y:S02]  /*4a90*/  ULEA.HI UR4, UR18, UR18, URZ, 0x1 ;  /* 0x0000001212047291 */ /* 0x000fe4000f8f08ff */
[----:B------:R-:W-:Y:S02]  /*4aa0*/  UPLOP3.LUT UP2, UPT, UPT, UPT, UPT, 0x40, 0x4 ;  /* 0x000000000004789c */ /* 0x000fe40003f4e870 */
[----:B------:R-:W-:Y:S02]  /*4ab0*/  USHF.L.U32 UR5, UR4, 0x6, URZ ;  /* 0x0000000604057899 */ /* 0x000fe400080006ff */
[----:B------:R-:W-:Y:S02]  /*4ac0*/  ULOP3.LUT UR14, UR4, 0xffe, URZ, 0xc0, !UPT ;  /* 0x00000ffe040e7892 */ /* 0x000fe4000f8ec0ff */
[----:B------:R-:W-:Y:S02]  /*4ad0*/  ULOP3.LUT UR4, UR5, 0xffffff80, URZ, 0xc0, !UPT ;  /* 0xffffff8005047892 */ /* 0x000fe4000f8ec0ff */
[----:B------:R-:W-:-:S02]  /*4ae0*/  UIADD3 UR14, UPT, UPT, -UR14, UR18, URZ ;  /* 0x000000120e0e7290 */ /* 0x000fc4000fffe1ff */
[----:B------:R-:W-:Y:S01]  /*4af0*/  UIADD3 UR4, UPT, UPT, UR24, UR4, URZ ;  /* 0x0000000418047290 */ /* 0x000fe2000fffe0ff */
[----:B------:R-:W-:Y:S01]  /*4b00*/  UMOV UR12, UR23 ;  /* 0x00000017000c7c82 */ /* 0x000fe20008000000 */
[----:B------:R-:W-:Y:S02]  /*4b10*/  UMOV UR11, UR22 ;  /* 0x00000016000b7c82 */ /* 0x000fe40008000000 */
[----:B------:R-:W-:Y:S01]  /*4b20*/  ULEA UR14, UR14, UR4, 0x14 ;  /* 0x000000040e0e7291 */ /* 0x000fe2000f8ea0ff */
[----:B------:R-:W-:-:S11]  /*4b30*/  UMOV UR5, UR10 ;  /* 0x0000000a00057c82 */ /* 0x000fd60008000000 */
.L_x_96:
[----:B------:R-:W-:Y:S02]  /*4b40*/  UIADD3 UR12, UPT, UPT, UR12, 0x1, URZ ;  /* 0x000000010c0c7890 */ /* 0x000fe4000fffe0ff */
[----:B--2---:R-:W-:Y:S02]  /*4b50*/  ULEA UR6, UR5, UR13, 0x3 ;  /* 0x0000000d05067291 */ /* 0x004fe4000f8e18ff */
[----:B------:R-:W-:Y:S01]  /*4b60*/  UISETP.NE.AND UP3, UPT, UR12, URZ, UPT ;  /* 0x000000ff0c00728c */ /* 0x000fe2000bf65270 */
[----:B---3--:R-:W-:Y:S10]  /*4b70*/  @P2 BRA `(.L_x_94) ;  /* 0x00000000000c2947 */ /* 0x008ff40003800000 */
[----:B-1----:R-:W-:Y:S04]  /*4b80*/  SHF.L.U32 R2, R8, 0x1f, RZ ;  /* 0x0000001f08027819 */ /* 0x002fe800000006ff */
[----:B------:R-:W1:Y:S02]  /*4b90*/  SYNCS.PHASECHK.TRANS64.TRYWAIT P0, [UR6], R2 ;  /* 0x00000002ff0075a7 */ /* 0x000e640008001106 */
[----:B-1----:R-:W-:Y:S05]  /*4ba0*/  @!P0 BRA `(.L_x_95) ;  /* 0x0000005000648947 */ /* 0x002fea0003800000 */
.L_x_94:
[----:B------:R-:W-:Y:S01]  /*4bb0*/  UISETP.NE.AND UP0, UPT, UR11, 0x1, UPT ;  /* 0x000000010b00788c */ /* 0x000fe2000bf05270 */
[----:B------:R-:W-:Y:S01]  /*4bc0*/  PLOP3.LUT P2, PT, PT, PT, PT, 0x80, 0x8 ;  /* 0x000000000008781c */ /* 0x000fe20003f4f070 */
[----:B------:R-:W-:Y:S02]  /*4bd0*/  UIADD3 UR4, UPT, UPT, UR5, 0x1, URZ ;  /* 0x0000000105047890 */ /* 0x000fe4000fffe0ff */
[----:B------:R-:W-:Y:S02]  /*4be0*/  ULEA UR8, UR5, UR17, 0x8 ;  /* 0x0000001105087291 */ /* 0x000fe4000f8e40ff */
[----:B------:R-:W-:Y:S01]  /*4bf0*/  UISETP.NE.AND UP1, UPT, UR4, 0x22, UPT ;  /* 0x000000220400788c */ /* 0x000fe2000bf25270 */
[----:B------:R-:W-:Y:S01]  /*4c00*/  PLOP3.LUT P0, PT, PT, PT, UP0, 0x80, 0x8 ;  /* 0x000000000008781c */ /* 0x000fe20003f0f008 */
[----:B------:R-:W-:Y:S02]  /*4c10*/  UIADD3 UR11, UPT, UPT, UR11, -0x1, URZ ;  /* 0xffffffff0b0b7890 */ /* 0x000fe4000fffe0ff */
[----:B------:R-:W-:Y:S02]  /*4c20*/  USEL UR7, URZ, 0x1, UP1 ;  /* 0x00000001ff077887 */ /* 0x000fe40008800000 */
[----:B------:R-:W-:Y:S01]  /*4c30*/  USEL UR10, UR4, URZ, UP1 ;  /* 0x000000ff040a7287 */ /* 0x000fe20008800000 */
[----:B------:R-:W-:Y:S03]  /*4c40*/  UMOV UR9, 0xc0004010 ;  /* 0xc000401000097882 */ /* 0x000fe60000000000 */
[----:B------:R-:W-:Y:S01]  /*4c50*/  @UP0 ULEA UR4, UR10, UR13, 0x3 ;  /* 0x0000000d0a040291 */ /* 0x000fe2000f8e18ff */
[----:B------:R-:W-:Y:S01]  /*4c60*/  LOP3.LUT R8, R8, UR7, RZ, 0x3c, !PT ;  /* 0x0000000708087c12 */ /* 0x000fe2000f8e3cff */
[----:B------:R-:W-:Y:S03]  /*4c70*/  UMOV UR7, 0xc0004010 ;  /* 0xc000401000077882 */ /* 0x000fe60000000000 */
[----:B-1----:R-:W-:Y:S04]  /*4c80*/  @P0 SHF.L.U32 R0, R8, 0x1f, RZ ;  /* 0x0000001f08000819 */ /* 0x002fe800000006ff */
[----:B------:R2:W3:Y:S01]  /*4c90*/  @P0 SYNCS.PHASECHK.TRANS64.TRYWAIT P2, [UR4], R0 ;  /* 0x00000000ff0005a7 */ /* 0x0004e20008041104 */
[----:B------:R-:W-:Y:S02]  /*4ca0*/  UIADD3 UR4, UPT, UPT, UR6, 0x110, URZ ;  /* 0x0000011006047890 */ /* 0x000fe4000fffe0ff */
[----:B------:R-:W-:Y:S03]  /*4cb0*/  ULEA UR6, UR5, UR16, 0x7 ;  /* 0x0000001005067291 */ /* 0x000fe6000f8e38ff */
[----:B------:R-:W-:Y:S06]  /*4cc0*/  UMOV UR5, UR10 ;  /* 0x0000000a00057c82 */ /* 0x000fec0008000000 */
[----:B------:R2:W-:Y:S01]  /*4cd0*/  UTCIMMA gdesc[UR6], gdesc[UR8], tmem[UR14], tmem[UR20], idesc[UR21], UP2 ;  /* 0x00ff1408060075ea */ /* 0x0005e2000900010e */
[----:B------:R-:W-:Y:S01]  /*4ce0*/  UPLOP3.LUT UP2, UPT, UPT, UPT, UPT, 0x80, 0x8 ;  /* 0x000000000008789c */ /* 0x000fe20003f4f070 */
[----:B------:R2:W-:Y:S01]  /*4cf0*/  UTCBAR.MULTICAST [UR4], URZ, UR15 ;  /* 0x000000ff040073e9 */ /* 0x0005e2000800080f */
[----:B------:R-:W-:Y:S09]  /*4d00*/  BRA.U UP3, `(.L_x_96) ;  /* 0xfffffffd038c7547 */ /* 0x000ff2000b83ffff */
.L_x_93:
[----:B--2---:R-:W-:Y:S01]  /*4d10*/  UIADD3 UR4, UPT, UPT, UR18, 0x1, URZ ;  /* 0x0000000112047890 */ /* 0x004fe2000fffe0ff */
[C---:B------:R-:W-:Y:S01]  /*4d20*/  ISETP.NE.AND P0, PT, R10.reuse, 0x2, PT ;  /* 0x000000020a00780c */ /* 0x040fe20003f05270 */
[----:B------:R-:W-:Y:S02]  /*4d30*/  UIADD3 UR5, UPT, UPT, UR19, 0x270, URZ ;  /* 0x0000027013057890 */ /* 0x000fe4000fffe0ff */
[----:B------:R-:W-:Y:S01]  /*4d40*/  UISETP.NE.AND UP0, UPT, UR4, 0x4, UPT ;  /* 0x000000040400788c */ /* 0x000fe2000bf05270 */
[----:B-1----:R-:W-:Y:S02]  /*4d50*/  SEL R0, RZ, 0x1, P0 ;  /* 0x00000001ff007807 */ /* 0x002fe40000000000 */
[----:B------:R-:W-:Y:S01]  /*4d60*/  SEL R10, R10, RZ, P0 ;  /* 0x000000ff0a0a7207 */ /* 0x000fe20000000000 */
[----:B------:R-:W-:Y:S01]  /*4d70*/  USEL UR6, URZ, 0x1, UP0 ;  /* 0x00000001ff067887 */ /* 0x000fe20008000000 */
[----:B------:R-:W-:Y:S01]  /*4d80*/  LOP3.LUT R9, R9, R0, RZ, 0x3c, !PT ;  /* 0x0000000009097212 */ /* 0x000fe200078e3cff */
[----:B------:R-:W-:Y:S01]  /*4d90*/  USEL UR18, UR4, URZ, UP0 ;  /* 0x000000ff04127287 */ /* 0x000fe20008000000 */
[----:B------:R1:W-:Y:S03]  /*4da0*/  UTCBAR [UR5], URZ ;  /* 0x000000ff050073e9 */ /* 0x0003e600080000ff */
[----:B------:R-:W-:Y:S01]  /*4db0*/  LOP3.LUT R11, R11, UR6, RZ, 0x3c, !PT ;  /* 0x000000060b0b7c12 */ /* 0x000fe2000f8e3cff */
[----:B------:R-:W-:Y:S07]  /*4dc0*/  @P1 BRA `(.L_x_97) ;  /* 0xfffffff800c41947 */ /* 0x000fee000383ffff */
[----:B------:R-:W2:Y:S01]  /*4dd0*/  S2UR UR8, SR_CgaCtaId ;  /* 0x00000000000879c3 */ /* 0x000ea20000008800 */
[----:B------:R-:W-:Y:S01]  /*4de0*/  ELECT P0, URZ, PT ;  /* 0x0000000000ff782f */ /* 0x000fe20003800000 */
[----:B------:R-:W-:Y:S01]  /*4df0*/  IMAD.MOV.U32 R0, RZ, RZ, 0x1 ;  /* 0x00000001ff007424 */ /* 0x000fe200078e00ff */
[----:B------:R-:W-:Y:S01]  /*4e00*/  UIADD3 UR13, UPT, UPT, UR13, 0x290, URZ ;  /* 0x000002900d0d7890 */ /* 0x000fe2000fffe0ff */
[----:B------:R-:W-:Y:S01]  /*4e10*/  SHF.L.U32 R2, R11, 0x1f, RZ ;  /* 0x0000001f0b027819 */ /* 0x000fe200000006ff */
[----:B------:R-:W-:-:S03]  /*4e20*/  UMOV UR4, 0x40 ;  /* 0x0000004000047882 */ /* 0x000fc60000000000 */
[----:B------:R-:W-:Y:S01]  /*4e30*/  UVIRTCOUNT.DEALLOC.SMPOOL 0x80 ;  /* 0x000000800000784c */ /* 0x000fe20000000000 */
[----:B--2---:R-:W-:Y:S02]  /*4e40*/  ULEA UR8, UR8, UR4, 0x18 ;  /* 0x0000000408087291 */ /* 0x004fe4000f8ec0ff */
[----:B------:R-:W-:-:S07]  /*4e50*/  ULEA UR4, UR18, UR13, 0x3 ;  /* 0x0000000d12047291 */ /* 0x000fce000f8e18ff */
[----:B------:R2:W-:Y:S02]  /*4e60*/  @P0 STS.U8 [UR8+0x1c], R0 ;  /* 0x00001c00ff000988 */ /* 0x0005e40008000008 */
[----:B------:R-:W4:Y:S02]  /*4e70*/  SYNCS.PHASECHK.TRANS64.TRYWAIT P0, [UR4], R2 ;  /* 0x00000002ff0075a7 */ /* 0x000f240008001104 */
[----:B--2-4-:R-:W-:Y:S05]  /*4e80*/  @!P0 BRA `(.L_x_98) ;  /* 0x0000004c00c48947 */ /* 0x014fea0003800000 */
.L_x_223:
[----:B------:R-:W-:-:S04]  /*4e90*/  UIADD3 UR4, UPT, UPT, UR18, 0x1, URZ ;  /* 0x0000000112047890 */ /* 0x000fc8000fffe0ff */
[----:B------:R-:W-:-:S04]  /*4ea0*/  UISETP.NE.AND UP0, UPT, UR4, 0x4, UPT ;  /* 0x000000040400788c */ /* 0x000fc8000bf05270 */
[----:B------:R-:W-:Y:S02]  /*4eb0*/  USEL UR6, URZ, 0x1, UP0 ;  /* 0x00000001ff067887 */ /* 0x000fe40008000000 */
[----:B------:R-:W-:-:S04]  /*4ec0*/  USEL UR4, UR4, URZ, UP0 ;  /* 0x000000ff04047287 */ /* 0x000fc80008000000 */
[----:B-1----:R-:W-:Y:S01]  /*4ed0*/  ULEA UR5, UR4, UR13, 0x3 ;  /* 0x0000000d04057291 */ /* 0x002fe2000f8e18ff */
[----:B--2---:R-:W-:-:S04]  /*4ee0*/  LOP3.LUT R2, R11, UR6, RZ, 0x3c, !PT ;  /* 0x000000060b027c12 */ /* 0x004fc8000f8e3cff */
[----:B------:R-:W-:-:S04]  /*4ef0*/  SHF.L.U32 R3, R2, 0x1f, RZ ;  /* 0x0000001f02037819 */ /* 0x000fc800000006ff */
[----:B------:R-:W1:Y:S02]  /*4f00*/  SYNCS.PHASECHK.TRANS64.TRYWAIT P0, [UR5], R3 ;  /* 0x00000003ff0075a7 */ /* 0x000e640008001105 */
[----:B-1----:R-:W-:Y:S05]  /*4f10*/  @!P0 BRA `(.L_x_99) ;  /* 0x0000004c00b88947 */ /* 0x002fea0003800000 */
.L_x_225:
        /* <DEDUP_REMOVED lines=9> */
.L_x_227:
[----:B------:R-:W-:-:S04]  /*4fb0*/  UIADD3 UR4, UPT, UPT, UR4, 0x1, URZ ;  /* 0x0000000104047890 */ /* 0x000fc8000fffe0ff */
[----:B------:R-:W-:-:S04]  /*4fc0*/  UISETP.NE.AND UP0, UPT, UR4, 0x4, UPT ;  /* 0x000000040400788c */ /* 0x000fc8000bf05270 */
[----:B------:R-:W-:Y:S02]  /*4fd0*/  USEL UR5, URZ, 0x1, UP0 ;  /* 0x00000001ff057887 */ /* 0x000fe40008000000 */
[----:B------:R-:W-:-:S04]  /*4fe0*/  USEL UR4, UR4, URZ, UP0 ;  /* 0x000000ff04047287 */ /* 0x000fc80008000000 */
[----:B------:R-:W-:Y:S01]  /*4ff0*/  ULEA UR4, UR4, UR13, 0x3 ;  /* 0x0000000d04047291 */ /* 0x000fe2000f8e18ff */
[----:B------:R-:W-:-:S04]  /*5000*/  LOP3.LUT R2, R2, UR5, RZ, 0x3c, !PT ;  /* 0x0000000502027c12 */ /* 0x000fc8000f8e3cff */
[----:B------:R-:W-:-:S04]  /*5010*/  SHF.L.U32 R2, R2, 0x1f, RZ ;  /* 0x0000001f02027819 */ /* 0x000fc800000006ff */
[----:B------:R-:W2:Y:S02]  /*5020*/  SYNCS.PHASECHK.TRANS64.TRYWAIT P0, [UR4], R2 ;  /* 0x00000002ff0075a7 */ /* 0x000ea40008001104 */
[----:B--2---:R-:W-:Y:S05]  /*5030*/  @!P0 BRA `(.L_x_101) ;  /* 0x0000004c00a08947 */ /* 0x004fea0003800000 */
.L_x_229:
[----:B------:R-:W-:Y:S01]  /*5040*/  NOP ;  /* 0x0000000000007918 */ /* 0x000fe20000000000 */
[----:B-1----:R-:W1:Y:S01]  /*5050*/  LDS R0, [UR8+0x14] ;  /* 0x00001408ff007984 */ /* 0x002e620008000800 */
[----:B------:R-:W-:Y:S01]  /*5060*/  ULOP3.LUT UR4, UR24, 0xffff, URZ, 0xc0, !UPT ;  /* 0x0000ffff18047892 */ /* 0x000fe2000f8ec0ff */
[----:B------:R-:W-:Y:S01]  /*5070*/  UMOV UR5, 0xffff ;  /* 0x0000ffff00057882 */ /* 0x000fe20000000000 */
[----:B------:R-:W-:Y:S02]  /*5080*/  UMOV UR6, 0x1 ;  /* 0x0000000100067882 */ /* 0x000fe40000000000 */
[----:B------:R-:W-:-:S04]  /*5090*/  USHF.R.U32.HI UR4, URZ, 0x5, UR4 ;  /* 0x00000005ff047899 */ /* 0x000fc80008011604 */
[----:B------:R-:W-:Y:S02]  /*50a0*/  USHF.L.U32 UR5, UR5, UR4, URZ ;  /* 0x0000000405057299 */ /* 0x000fe400080006ff */
[----:B------:R-:W-:-:S04]  /*50b0*/  USHF.L.U32 UR4, UR6, UR4, URZ ;  /* 0x0000000406047299 */ /* 0x000fc800080006ff */
[----:B-1----:R-:W-:-:S04]  /*50c0*/  LOP3.LUT R0, R0, UR5, RZ, 0xc0, !PT ;  /* 0x0000000500007c12 */ /* 0x002fc8000f8ec0ff */
[----:B------:R-:W-:-:S13]  /*50d0*/  ISETP.NE.AND P0, PT, R0, UR5, PT ;  /* 0x0000000500007c0c */ /* 0x000fda000bf05270 */
[----:B------:R-:W-:Y:S05]  /*50e0*/  @P0 BRA `(.L_x_102) ;  /* 0x0000000000580947 */ /* 0x000fea0003800000 */
[----:B------:R-:W1:Y:S02]  /*50f0*/  LDS R0, [UR8+0x18] ;  /* 0x00001808ff007984 */ /* 0x000e640008000800 */
[----:B-1----:R-:W-:-:S04]  /*5100*/  LOP3.LUT R0, R0, UR4, RZ, 0xc0, !PT ;  /* 0x0000000400007c12 */ /* 0x002fc8000f8ec0ff */
[----:B------:R-:W-:-:S13]  /*5110*/  ISETP.NE.AND P0, PT, R0, UR4, PT ;  /* 0x0000000400007c0c */ /* 0x000fda000bf05270 */
[----:B------:R-:W-:Y:S05]  /*5120*/  @P0 BRA `(.L_x_103) ;  /* 0x00000000003c0947 */ /* 0x000fea0003800000 */
[----:B------:R-:W1:Y:S01]  /*5130*/  S2R R2, SR_LANEID ;  /* 0x0000000000027919 */ /* 0x000e620000000000 */
[----:B------:R-:W-:-:S06]  /*5140*/  ULOP3.LUT UR5, URZ, UR5, URZ, 0x33, !UPT ;  /* 0x00000005ff057292 */ /* 0x000fcc000f8e33ff */
[----:B------:R-:W-:-:S04]  /*5150*/  IMAD.U32 R0, RZ, RZ, UR5 ;  /* 0x00000005ff007e24 */ /* 0x000fc8000f8e00ff */
[----:B------:R2:W4:Y:S02]  /*5160*/  REDUX UR7, R0 ;  /* 0x00000000000773c4 */ /* 0x0005240000000000 */
[----:B------:R1:W-:Y:S01]  /*5170*/  UTCATOMSWS.AND URZ, UR5 ;  /* 0x0000000500ff79e3 */ /* 0x0003e20008000000 */
[----:B--2---:R-:W-:Y:S01]  /*5180*/  LOP3.LUT R0, RZ, UR4, RZ, 0x33, !PT ;  /* 0x00000004ff007c12 */ /* 0x004fe2000f8e33ff */
[----:B------:R-:W-:Y:S02]  /*5190*/  VOTEU.ANY UR4, UPT, PT ;  /* 0x0000000000047886 */ /* 0x000fe400038e0100 */
[----:B------:R-:W-:Y:S02]  /*51a0*/  UFLO.U32 UR4, UR4 ;  /* 0x00000004000472bd */ /* 0x000fe400080e0000 */
[----:B------:R-:W2:Y:S04]  /*51b0*/  REDUX UR6, R0 ;  /* 0x00000000000673c4 */ /* 0x000ea80000000000 */
[----:B-1----:R-:W-:-:S02]  /*51c0*/  ISETP.EQ.U32.AND P0, PT, R2, UR4, PT ;  /* 0x0000000402007c0c */ /* 0x002fc4000bf02070 */
[----:B----4-:R-:W-:-:S11]  /*51d0*/  MOV R2, UR7 ;  /* 0x0000000700027c02 */ /* 0x010fd60008000f00 */
[----:B------:R1:W-:Y:S01]  /*51e0*/  @P0 ATOMS.AND RZ, [UR8+0x14], R2 ;  /* 0x00001402ffff098c */ /* 0x0003e2000a800008 */
[----:B--2---:R-:W-:-:S05]  /*51f0*/  IMAD.U32 R0, RZ, RZ, UR6 ;  /* 0x00000006ff007e24 */ /* 0x004fca000f8e00ff */
[----:B------:R1:W-:Y:S01]  /*5200*/  @P0 ATOMS.AND RZ, [UR8+0x18], R0 ;  /* 0x00001800ffff098c */ /* 0x0003e2000a800008 */
[----:B------:R-:W-:Y:S05]  /*5210*/  BRA `(.L_x_104) ;  /* 0x0000000000147947 */ /* 0x000fea0003800000 */
.L_x_103:
[----:B------:R-:W-:Y:S02]  /*5220*/  MOV R2, 0x5240 ;  /* 0x0000524000027802 */ /* 0x000fe40000000f00 */
[----:B---3-5:R-:W-:Y:S05]  /*5230*/  CALL.REL.NOINC `($__internal_0_$__cuda_sm10x_tcgen05_guardrail_trap_col_being_dealloced_not_returned_by_alloc) ;  /* 0x0000004c00fc7944 */ /* 0x028fea0003c00000 */
[----:B------:R-:W-:Y:S05]  /*5240*/  BRA `(.L_x_104) ;  /* 0x0000000000087947 */ /* 0x000fea0003800000 */
.L_x_102:
[----:B------:R-:W-:Y:S02]  /*5250*/  MOV R2, 0x5270 ;  /* 0x0000527000027802 */ /* 0x000fe40000000f00 */
[----:B---3-5:R-:W-:Y:S05]  /*5260*/  CALL.REL.NOINC `($__internal_2_$__cuda_sm10x_tcgen05_guardrail_trap_unallocated_columns_being_dealloced) ;  /* 0x0000005000087944 */ /* 0x028fea0003c00000 */
.L_x_104:
[----:B------:R-:W-:Y:S01]  /*5270*/  NOP ;  /* 0x0000000000007918 */ /* 0x000fe20000000000 */
[----:B------:R-:W-:Y:S05]  /*5280*/  EXIT ;  /* 0x000000000000794d */ /* 0x000fea0003800000 */
.L_x_86:
[----:B------:R-:W-:-:S09]  /*5290*/  UISETP.NE.OR UP0, UPT, UR17, 0x3, !UP3 ;  /* 0x000000031100788c */ /* 0x000fd2000df05670 */
[----:B------:R-:W-:Y:S05]  /*52a0*/  BRA.U UP0, `(.L_x_105) ;  /* 0x0000000d00807547 */ /* 0x000fea000b800000 */
[----:B------:R-:W1:Y:S01]  /*52b0*/  LDCU UR32, c[0x0][0x370] ;  /* 0x00006e00ff2077ac */ /* 0x000e620008000800 */
[----:B------:R-:W2:Y:S01]  /*52c0*/  LDC.64 R16, c[0x0][0x348] ;  /* 0x0000d200ff107b82 */ /* 0x000ea20000000a00 */
[----:B------:R-:W-:Y:S02]  /*52d0*/  HFMA2 R13, -RZ, RZ, 0, 0 ;  /* 0x00000000ff0d7431 */ /* 0x000fe400000001ff */
[----:B------:R-:W-:Y:S01]  /*52e0*/  IMAD.MOV.U32 R15, RZ, RZ, 0x1 ;  /* 0x00000001ff0f7424 */ /* 0x000fe200078e00ff */
[----:B------:R-:W1:Y:S01]  /*52f0*/  LDCU.128 UR28, c[0x0][0xb10] ;  /* 0x00016200ff1c77ac */ /* 0x000e620008000c00 */
[----:B------:R-:W-:Y:S01]  /*5300*/  IMAD.MOV.U32 R14, RZ, RZ, RZ ;  /* 0x000000ffff0e7224 */ /* 0x000fe200078e00ff */
[----:B------:R-:W-:Y:S01]  /*5310*/  MOV R7, 0x1000 ;  /* 0x0000100000077802 */ /* 0x000fe20000000f00 */
[----:B------:R-:W3:Y:S01]  /*5320*/  LDCU UR27, c[0x0][0x374] ;  /* 0x00006e80ff1b77ac */ /* 0x000ee20008000800 */
[----:B------:R-:W4:Y:S01]  /*5330*/  LDC.64 R2, c[0x0][0x888] ;  /* 0x00022200ff027b82 */ /* 0x000f220000000a00 */
[----:B------:R-:W3:Y:S01]  /*5340*/  LDCU UR15, c[0x0][0xb0c] ;  /* 0x00016180ff0f77ac */ /* 0x000ee20008000800 */
[----:B------:R-:W2:Y:S06]  /*5350*/  LDCU UR38, c[0x0][0xb20] ;  /* 0x00016400ff2677ac */ /* 0x000eac0008000800 */
[----:B------:R-:W4:Y:S01]  /*5360*/  LDC.64 R4, c[0x0][0x890] ;  /* 0x00022400ff047b82 */ /* 0x000f220000000a00 */
[----:B------:R-:W2:Y:S01]  /*5370*/  LDCU UR4, c[0x0][0xb30] ;  /* 0x00016600ff0477ac */ /* 0x000ea20008000800 */
[----:B------:R-:W-:Y:S01]  /*5380*/  UMOV UR21, 0x400 ;  /* 0x0000040000157882 */ /* 0x000fe20000000000 */
[----:B-1----:R-:W-:-:S02]  /*5390*/  UIMAD.WIDE.U32 UR6, UR32, UR28, URZ ;  /* 0x0000001c200672a5 */ /* 0x002fc4000f8e00ff */
[----:B---3--:R-:W-:Y:S02]  /*53a0*/  UIMAD.WIDE.U32 UR8, UR27, UR31, URZ ;  /* 0x0000001f1b0872a5 */ /* 0x008fe4000f8e00ff */
[----:B------:R-:W-:Y:S02]  /*53b0*/  ULEA UR21, UR45, UR21, 0x18 ;  /* 0x000000152d157291 */ /* 0x000fe4000f8ec0ff */
[----:B------:R-:W-:Y:S02]  /*53c0*/  UPLOP3.LUT UP3, UPT, UPT, UPT, UPT, 0x40, 0x4 ;  /* 0x000000000004789c */ /* 0x000fe40003f6e870 */
[----:B------:R-:W-:Y:S01]  /*53d0*/  UIADD3 UR33, UPT, UPT, UR21, 0x228, URZ ;  /* 0x0000022815217890 */ /* 0x000fe2000fffe0ff */
[----:B------:R-:W-:Y:S01]  /*53e0*/  UMOV UR6, UR7 ;  /* 0x0000000700067c82 */ /* 0x000fe20008000000 */
[----:B------:R-:W-:Y:S01]  /*53f0*/  UMOV UR34, UR9 ;  /* 0x0000000900227c82 */ /* 0x000fe20008000000 */
[----:B------:R-:W-:Y:S02]  /*5400*/  UISETP.GE.AND UP0, UPT, UR42, 0x1, UPT ;  /* 0x000000012a00788c */ /* 0x000fe4000bf06270 */
[----:B------:R-:W-:Y:S01]  /*5410*/  UISETP.NE.AND UP4, UPT, UR42, 0x1, UPT ;  /* 0x000000012a00788c */ /* 0x000fe2000bf85270 */
[----:B------:R-:W1:Y:S01]  /*5420*/  LDCU.64 UR22, c[0x0][0xb28] ;  /* 0x00016500ff1677ac */ /* 0x000e620008000a00 */
[----:B------:R-:W-:-:S02]  /*5430*/  UISETP.NE.AND UP6, UPT, UR15, 0x1, UPT ;  /* 0x000000010f00788c */ /* 0x000fc4000bfc5270 */
[----:B------:R-:W-:Y:S02]  /*5440*/  UISETP.NE.AND UP5, UPT, UR30, 0x1, UPT ;  /* 0x000000011e00788c */ /* 0x000fe4000bfa5270 */
[----:B------:R-:W-:Y:S02]  /*5450*/  UIADD3 UR17, UPT, UPT, UR21, 0x220, URZ ;  /* 0x0000022015117890 */ /* 0x000fe4000fffe0ff */
[----:B------:R-:W-:Y:S02]  /*5460*/  UPRMT UR33, UR45, 0x654, UR33 ;  /* 0x000006542d217896 */ /* 0x000fe40008000021 */
[----:B------:R-:W-:Y:S02]  /*5470*/  USHF.R.U32.HI UR35, URZ, UR29, UR6 ;  /* 0x0000001dff237299 */ /* 0x000fe40008011606 */
[----:B--2---:R-:W-:Y:S02]  /*5480*/  USHF.R.U32.HI UR34, URZ, UR38, UR34 ;  /* 0x00000026ff227299 */ /* 0x004fe40008011622 */
[----:B------:R-:W-:-:S11]  /*5490*/  UISETP.NE.AND UP2, UPT, UR4, 0x1, UPT ;  /* 0x000000010400788c */ /* 0x000fd6000bf45270 */
.L_x_114:
[C---:B------:R-:W-:Y:S02]  /*54a0*/  LEA R12, R14.reuse, UR21, 0x3 ;  /* 0x000000150e0c7c11 */ /* 0x040fe4000f8e18ff */
[----:B------:R-:W-:Y:S02]  /*54b0*/  SHF.L.U32 R0, R13, 0x1f, RZ ;  /* 0x0000001f0d007819 */ /* 0x000fe400000006ff */
[----:B------:R-:W-:Y:S02]  /*54c0*/  LEA R8, R14, UR21, 0x4 ;  /* 0x000000150e087c11 */ /* 0x000fe4000f8e20ff */
[----:B--2---:R-:W2:Y:S02]  /*54d0*/  SYNCS.PHASECHK.TRANS64.TRYWAIT P0, [R12+URZ+0x250], R0 ;  /* 0x000250000c0075a7 */ /* 0x004ea400080011ff */
[----:B--2---:R-:W-:Y:S05]  /*54e0*/  @!P0 BRA `(.L_x_106) ;  /* 0x00000048008c8947 */ /* 0x004fea0003800000 */
.L_x_230:
[----:B------:R-:W3:Y:S01]  /*54f0*/  LDS.128 R8, [R8+0x2e0] ;  /* 0x0002e00008087984 */ /* 0x000ee20000000c00 */
[----:B------:R-:W-:Y:S01]  /*5500*/  UISETP.GE.AND UP0, UPT, UR42, 0x1, UPT ;  /* 0x000000012a00788c */ /* 0x000fe2000bf06270 */
[----:B------:R-:W-:Y:S01]  /*5510*/  @!PT LDS RZ, [RZ] ;  /* 0x00000000fffff984 */ /* 0x000fe20000000800 */
[----:B------:R-:W-:Y:S01]  /*5520*/  @!PT LDS RZ, [RZ] ;  /* 0x00000000fffff984 */ /* 0x000fe20000000800 */
[----:B------:R-:W-:Y:S01]  /*5530*/  @!PT LDS RZ, [RZ] ;  /* 0x00000000fffff984 */ /* 0x000fe20000000800 */
[----:B------:R-:W-:Y:S01]  /*5540*/  @!PT LDS RZ, [RZ] ;  /* 0x00000000fffff984 */ /* 0x000fe20000000800 */
[----:B------:R1:W-:Y:S06]  /*5550*/  MEMBAR.ALL.CTA ;  /* 0x0000000000007992 */ /* 0x0003ec0000008000 */
[----:B-1----:R-:W1:Y:S01]  /*5560*/  FENCE.VIEW.ASYNC.S ;  /* 0x00000000000073c6 */ /* 0x002e620000000000 */
[----:B---3--:R-:W-:Y:S11]  /*5570*/  LOP3.LUT P0, RZ, R10, 0x1, RZ, 0xc0, !PT ;  /* 0x000000010aff7812 */ /* 0x008ff6000780c0ff */
[----:B------:R-:W-:Y:S02]  /*5580*/  @!UPT UIADD3 URZ, UPT, UPT, URZ, URZ, URZ ;  /* 0x000000fffffff290 */ /* 0x000fe4000fffe0ff */
[----:B-1----:R-:W-:Y:S01]  /*5590*/  VOTEU.ANY UP1, P0 ;  /* 0x0000000000ff7886 */ /* 0x002fe20000020100 */
[----:B------:R-:W-:Y:S11]  /*55a0*/  PLOP3.LUT P0, PT, PT, PT, UP1, 0x80, 0x8 ;  /* 0x000000000008781c */ /* 0x000ff60003f0f018 */
[----:B------:R-:W-:Y:S02]  /*55b0*/  @!UPT UIADD3 URZ, UPT, UPT, URZ, URZ, URZ ;  /* 0x000000fffffff290 */ /* 0x000fe4000fffe0ff */
[----:B--2---:R-:W-:Y:S02]  /*55c0*/  @P0 SHF.R.U32.HI R0, RZ, 0x10, R9 ;  /* 0x00000010ff000819 */ /* 0x004fe40000011609 */
[----:B------:R-:W-:Y:S02]  /*55d0*/  @P0 MOV R6, R8 ;  /* 0x0000000800060202 */ /* 0x000fe40000000f00 */
[----:B------:R-:W-:Y:S01]  /*55e0*/  @P0 R2UR UR4, R0 ;  /* 0x00000000000402ca */ /* 0x000fe200000e0000 */
[----:B------:R-:W-:Y:S01]  /*55f0*/  VIADD R0, R12, 0x260 ;  /* 0x000002600c007836 */ /* 0x000fe20000000000 */
[----:B------:R-:W-:Y:S02]  /*5600*/  @P0 LOP3.LUT R8, R9, 0xffff, RZ, 0xc0, !PT ;  /* 0x0000ffff09080812 */ /* 0x000fe400078ec0ff */
[----:B------:R-:W-:Y:S02]  /*5610*/  @P0 R2UR UR6, R6 ;  /* 0x00000000060602ca */ /* 0x000fe400000e0000 */
[----:B------:R-:W-:Y:S02]  /*5620*/  PRMT R0, RZ, 0x654, R0 ;  /* 0x00000654ff007816 */ /* 0x000fe40000000000 */
[----:B------:R-:W-:Y:S02]  /*5630*/  @P0 R2UR UR5, R8 ;  /* 0x00000000080502ca */ /* 0x000fe400000e0000 */
[----:B------:R1:W-:Y:S03]  /*5640*/  SYNCS.ARRIVE.TRANS64.RED.A1T0 RZ, [R0+URZ], RZ ;  /* 0x000000ff00ff79a7 */ /* 0x0003e600081004ff */
[----:B------:R-:W-:Y:S04]  /*5650*/  @UP1 UMOV UR26, UR4 ;  /* 0x00000004001a1c82 */ /* 0x000fe80008000000 */
[----:B------:R-:W-:Y:S04]  /*5660*/  @UP1 UMOV UR14, UR6 ;  /* 0x00000006000e1c82 */ /* 0x000fe80008000000 */
[----:B------:R-:W-:Y:S01]  /*5670*/  @UP1 UMOV UR13, UR5 ;  /* 0x00000005000d1c82 */ /* 0x000fe20008000000 */
[----:B------:R-:W-:Y:S05]  /*5680*/  BRA.U !UP0, `(.L_x_107) ;  /* 0x0000000108a47547 */ /* 0x000fea000b800000 */
[----:B------:R-:W-:Y:S02]  /*5690*/  UIMAD.WIDE.U32 UR8, UR13, UR31, URZ ;  /* 0x0000001f0d0872a5 */ /* 0x000fe4000f8e00ff */
[----:B------:R-:W-:Y:S02]  /*56a0*/  UIMAD.WIDE.U32 UR10, UR14, UR28, URZ ;  /* 0x0000001c0e0a72a5 */ /* 0x000fe4000f8e00ff */
[----:B------:R-:W-:Y:S02]  /*56b0*/  USEL UR4, UR27, UR34, !UP5 ;  /* 0x000000221b047287 */ /* 0x000fe4000e800000 */
[----:B------:R-:W-:Y:S02]  /*56c0*/  USEL UR7, UR32, UR35, !UP6 ;  /* 0x0000002320077287 */ /* 0x000fe4000f000000 */
[----:B------:R-:W-:Y:S02]  /*56d0*/  UIMAD.WIDE.U32 UR18, UR4, UR22, URZ ;  /* 0x00000016041272a5 */ /* 0x000fe4000f8e00ff */
[----:B------:R-:W-:Y:S01]  /*56e0*/  UIMAD.WIDE.U32 UR24, UR7, UR22, URZ ;  /* 0x00000016071872a5 */ /* 0x000fe2000f8e00ff */
[----:B------:R-:W-:Y:S02]  /*56f0*/  UMOV UR5, UR9 ;  /* 0x0000000900057c82 */ /* 0x000fe40008000000 */
[----:B------:R-:W-:Y:S03]  /*5700*/  USHF.R.U32.HI UR6, URZ, UR38, UR5 ;  /* 0x00000026ff067299 */ /* 0x000fe60008011605 */
[----:B------:R-:W-:Y:S01]  /*5710*/  UMOV UR5, UR11 ;  /* 0x0000000b00057c82 */ /* 0x000fe20008000000 */
[----:B------:R-:W-:Y:S02]  /*5720*/  USEL UR6, UR13, UR6, !UP5 ;  /* 0x000000060d067287 */ /* 0x000fe4000e800000 */
[----:B------:R-:W-:Y:S02]  /*5730*/  USHF.R.U32.HI UR8, URZ, UR29, UR5 ;  /* 0x0000001dff087299 */ /* 0x000fe40008011605 */
[----:B------:R-:W-:Y:S01]  /*5740*/  UIMAD.WIDE.U32 UR10, UR6, UR22, URZ ;  /* 0x00000016060a72a5 */ /* 0x000fe2000f8e00ff */
[----:B------:R-:W-:Y:S02]  /*5750*/  UMOV UR5, UR19 ;  /* 0x0000001300057c82 */ /* 0x000fe40008000000 */
[----:B------:R-:W-:Y:S03]  /*5760*/  @UP4 USHF.R.U32.HI UR4, URZ, UR23, UR5 ;  /* 0x00000017ff044299 */ /* 0x000fe60008011605 */
[----:B------:R-:W-:Y:S01]  /*5770*/  UMOV UR5, UR25 ;  /* 0x0000001900057c82 */ /* 0x000fe20008000000 */
[----:B------:R-:W-:Y:S02]  /*5780*/  UIMAD UR4, UR42, UR4, URZ ;  /* 0x000000042a0472a4 */ /* 0x000fe4000f8e02ff */
[----:B------:R-:W-:Y:S02]  /*5790*/  @UP4 USHF.R.U32.HI UR7, URZ, UR23, UR5 ;  /* 0x00000017ff074299 */ /* 0x000fe40008011605 */
[----:B------:R-:W-:Y:S02]  /*57a0*/  USEL UR5, UR14, UR8, !UP6 ;  /* 0x000000080e057287 */ /* 0x000fe4000f000000 */
[----:B------:R-:W-:Y:S02]  /*57b0*/  UIMAD UR8, UR42, UR7, URZ ;  /* 0x000000072a0872a4 */ /* 0x000fe4000f8e02ff */
[----:B------:R-:W-:Y:S03]  /*57c0*/  UISETP.GE.AND UP0, UPT, UR6, UR4, UPT ;  /* 0x000000040600728c */ /* 0x000fe6000bf06270 */
[----:B------:R-:W-:Y:S01]  /*57d0*/  UMOV UR4, UR11 ;  /* 0x0000000b00047c82 */ /* 0x000fe20008000000 */
[----:B------:R-:W-:Y:S02]  /*57e0*/  UISETP.GE.OR UP0, UPT, UR5, UR8, UP0 ;  /* 0x000000080500728c */ /* 0x000fe40008706670 */
[----:B------:R-:W-:Y:S02]  /*57f0*/  USHF.R.U32.HI UR4, URZ, UR23, UR4 ;  /* 0x00000017ff047299 */ /* 0x000fe40008011604 */
[----:B------:R-:W-:Y:S02]  /*5800*/  UIMAD.WIDE.U32 UR8, UR5, UR22, URZ ;  /* 0x00000016050872a5 */ /* 0x000fe4000f8e00ff */
[----:B------:R-:W-:Y:S04]  /*5810*/  USEL UR10, UR6, UR4, !UP4 ;  /* 0x00000004060a7287 */ /* 0x000fe8000e000000 */
[----:B------:R-:W-:Y:S01]  /*5820*/  UIADD3 UR11, UPT, UPT, -UR10, URZ, URZ ;  /* 0x000000ff0a0b7290 */ /* 0x000fe2000fffe1ff */
[----:B------:R-:W-:Y:S02]  /*5830*/  @!UP0 UMOV UR4, UR9 ;  /* 0x0000000900048c82 */ /* 0x000fe40008000000 */
[----:B------:R-:W-:Y:S02]  /*5840*/  @!UP0 USHF.R.U32.HI UR4, URZ, UR23, UR4 ;  /* 0x00000017ff048299 */ /* 0x000fe40008011604 */
[----:B------:R-:W-:Y:S02]  /*5850*/  UIMAD UR8, UR42, UR11, UR6 ;  /* 0x0000000b2a0872a4 */ /* 0x000fe4000f8e0206 */
[----:B------:R-:W-:Y:S04]  /*5860*/  @!UP0 USEL UR4, UR5, UR4, !UP4 ;  /* 0x0000000405048287 */ /* 0x000fe8000e000000 */
[----:B------:R-:W-:Y:S02]  /*5870*/  @!UP0 UIMAD UR8, UR7, UR8, UR4 ;  /* 0x00000008070882a4 */ /* 0x000fe4000f8e0204 */
[----:B------:R-:W-:Y:S02]  /*5880*/  @!UP0 UIADD3 UR9, UPT, UPT, UR10, -UR4, URZ ;  /* 0x800000040a098290 */ /* 0x000fe4000fffe0ff */
[----:B------:R-:W-:Y:S02]  /*5890*/  UIADD3 UR4, UPT, UPT, -UR5, URZ, URZ ;  /* 0x000000ff05047290 */ /* 0x000fe4000fffe1ff */
[----:B------:R-:W-:Y:S02]  /*58a0*/  UIADD3 UR7, UPT, UPT, -UR6, URZ, URZ ;  /* 0x000000ff06077290 */ /* 0x000fe4000fffe1ff */
[----:B------:R-:W-:Y:S02]  /*58b0*/  @!UP0 UIMAD UR6, UR9, UR42, UR5 ;  /* 0x0000002a090682a4 */ /* 0x000fe4000f8e0205 */
[----:B------:R-:W-:Y:S02]  /*58c0*/  UIMAD UR14, UR15, UR4, UR14 ;  /* 0x000000040f0e72a4 */ /* 0x000fe4000f8e020e */
[----:B------:R-:W-:Y:S01]  /*58d0*/  UIMAD UR13, UR30, UR7, UR13 ;  /* 0x000000071e0d72a4 */ /* 0x000fe2000f8e020d */
[----:B------:R-:W-:Y:S02]  /*58e0*/  @!UP0 UMOV UR5, UR8 ;  /* 0x0000000800058c82 */ /* 0x000fe40008000000 */
[----:B------:R-:W-:Y:S02]  /*58f0*/  UIMAD UR14, UR5, UR15, UR14 ;  /* 0x0000000f050e72a4 */ /* 0x000fe4000f8e020e */
[----:B------:R-:W-:Y:S11]  /*5900*/  UIMAD UR13, UR6, UR30, UR13 ;  /* 0x0000001e060d72a4 */ /* 0x000ff6000f8e020d */
[----:B------:R-:W-:Y:S01]  /*5910*/  @!UPT UIADD3 URZ, UPT, UPT, URZ, URZ, URZ ;  /* 0x000000fffffff290 */ /* 0x000fe2000fffe0ff */
.L_x_107:
[----:B------:R-:W2:Y:S01]  /*5920*/  @!UP2 LDCU.128 UR8, c[0x0][0xb10] ;  /* 0x00016200ff08a7ac */ /* 0x000ea20008000c00 */
[C---:B----4-:R-:W-:Y:S02]  /*5930*/  ISETP.NE.U32.AND P1, PT, R4.reuse, RZ, PT ;  /* 0x000000ff0400720c */ /* 0x050fe40003f25070 */
[----:B------:R-:W-:Y:S02]  /*5940*/  ISETP.NE.U32.AND P0, PT, R4, RZ, PT ;  /* 0x000000ff0400720c */ /* 0x000fe40003f05070 */
[C---:B------:R-:W-:Y:S02]  /*5950*/  ISETP.NE.AND.EX P1, PT, R5.reuse, RZ, PT, P1 ;  /* 0x000000ff0500720c */ /* 0x040fe40003f25310 */
[----:B------:R-:W-:Y:S01]  /*5960*/  ISETP.NE.AND.EX P0, PT, R5, RZ, PT, P0 ;  /* 0x000000ff0500720c */ /* 0x000fe20003f05300 */
[----:B------:R-:W3:Y:S01]  /*5970*/  @!UP2 LDCU UR5, c[0x0][0xb0c] ;  /* 0x00016180ff05a7ac */ /* 0x000ee20008000800 */
[----:B------:R-:W-:Y:S01]  /*5980*/  SHF.L.U32 R9, R15, 0x1f, RZ ;  /* 0x0000001f0f097819 */ /* 0x000fe200000006ff */
[----:B------:R-:W-:Y:S02]  /*5990*/  USHF.L.U32 UR19, UR16, 0x6, URZ ;  /* 0x0000000610137899 */ /* 0x000fe400080006ff */
[----:B------:R-:W-:Y:S02]  /*59a0*/  USHF.L.U32 UR18, UR20, 0x7, URZ ;  /* 0x0000000714127899 */ /* 0x000fe400080006ff */
[----:B--2---:R-:W-:Y:S07]  /*59b0*/  UIMAD.WIDE.U32 UR6, UR14, UR8, URZ ;  /* 0x000000080e0672a5 */ /* 0x004fee000f8e00ff */
[----:B------:R-:W-:Y:S01]  /*59c0*/  @!UP2 UMOV UR4, UR7 ;  /* 0x000000070004ac82 */ /* 0x000fe20008000000 */
[----:B---3--:R-:W-:Y:S02]  /*59d0*/  @!UP2 UISETP.NE.AND UP0, UPT, UR5, 0x1, UPT ;  /* 0x000000010500a88c */ /* 0x008fe4000bf05270 */
[----:B------:R-:W-:Y:S02]  /*59e0*/  @!UP2 USHF.R.U32.HI UR4, URZ, UR9, UR4 ;  /* 0x00000009ff04a299 */ /* 0x000fe40008011604 */
[----:B------:R-:W-:Y:S02]  /*59f0*/  UIMAD.WIDE.U32 UR6, UR13, UR11, URZ ;  /* 0x0000000b0d0672a5 */ /* 0x000fe4000f8e00ff */
[----:B------:R-:W-:Y:S02]  /*5a00*/  @!UP2 USEL UR8, UR14, UR4, !UP0 ;  /* 0x000000040e08a287 */ /* 0x000fe4000c000000 */
[----:B------:R-:W-:Y:S03]  /*5a10*/  @!UP2 UISETP.NE.AND UP0, UPT, UR10, 0x1, UPT ;  /* 0x000000010a00a88c */ /* 0x000fe6000bf05270 */
[----:B------:R-:W-:Y:S02]  /*5a20*/  @!UP2 UMOV UR6, UR7 ;  /* 0x000000070006ac82 */ /* 0x000fe40008000000 */
[----:B------:R-:W2:Y:S02]  /*5a30*/  @!UP2 LDCU UR4, c[0x0][0xb20] ;  /* 0x00016400ff04a7ac */ /* 0x000ea40008000800 */
[----:B--2---:R-:W-:Y:S04]  /*5a40*/  @!UP2 USHF.R.U32.HI UR6, URZ, UR4, UR6 ;  /* 0x00000004ff06a299 */ /* 0x004fe80008011606 */
[----:B------:R-:W-:Y:S04]  /*5a50*/  @!UP2 USEL UR6, UR13, UR6, !UP0 ;  /* 0x000000060d06a287 */ /* 0x000fe8000c000000 */
[----:B------:R-:W-:Y:S02]  /*5a60*/  @!UP2 UIADD3 UR4, UPT, UPT, -UR8, UR6, URZ ;  /* 0x000000060804a290 */ /* 0x000fe4000fffe1ff */
[----:B------:R-:W-:Y:S02]  /*5a70*/  @!UP2 UIADD3 UR6, UPT, UPT, UR8, -UR6, URZ ;  /* 0x800000060806a290 */ /* 0x000fe4000fffe0ff */
[----:B------:R-:W-:Y:S02]  /*5a80*/  @!UP2 UIMAD UR14, UR4, UR5, UR14 ;  /* 0x00000005040ea2a4 */ /* 0x000fe4000f8e020e */
[----:B------:R-:W-:Y:S01]  /*5a90*/  @!UP2 UIMAD UR13, UR6, UR10, UR13 ;  /* 0x0000000a060da2a4 */ /* 0x000fe2000f8e020d */
[----:B------:R-:W-:Y:S11]  /*5aa0*/  BRA.U UP3, `(.L_x_108) ;  /* 0x0000000103107547 */ /* 0x000ff6000b800000 */
[----:B------:R-:W-:Y:S04]  /*5ab0*/  MOV R6, UR37 ;  /* 0x0000002500067c02 */ /* 0x000fe80008000f00 */
[----:B------:R-:W-:Y:S04]  /*5ac0*/  SHF.L.U32 R6, R6, 0x1f, RZ ;  /* 0x0000001f06067819 */ /* 0x000fe800000006ff */
[----:B------:R-:W2:Y:S02]  /*5ad0*/  SYNCS.PHASECHK.TRANS64.TRYWAIT P2, [UR21+0x248], R6 ;  /* 0x00024806ff0075a7 */ /* 0x000ea40008041115 */
[----:B--2---:R-:W-:Y:S05]  /*5ae0*/  @!P2 BRA `(.L_x_109) ;  /* 0x000000440020a947 */ /* 0x004fea0003800000 */
.L_x_108:
[----:B------:R-:W-:Y:S05]  /*5af0*/  @!P1 BRA `(.L_x_110) ;  /* 0x0000000000309947 */ /* 0x000fea0003800000 */
[----:B------:R-:W-:Y:S01]  /*5b00*/  ISETP.NE.U32.AND P1, PT, R2, RZ, PT ;  /* 0x000000ff0200720c */ /* 0x000fe20003f25070 */
[----:B------:R-:W2:Y:S01]  /*5b10*/  LDCU.64 UR4, c[0x0][0x358] ;  /* 0x00006b00ff0477ac */ /* 0x000ea20008000a00 */
[----:B------:R-:W-:Y:S02]  /*5b20*/  IMAD.MOV.U32 R74, RZ, RZ, 0x1 ;  /* 0x00000001ff4a7424 */ /* 0x000fe400078e00ff */
[----:B------:R-:W-:Y:S11]  /*5b30*/  ISETP.NE.AND.EX P1, PT, R3, RZ, PT, P1 ;  /* 0x000000ff0300720c */ /* 0x000ff60003f25310 */
[----:B------:R-:W-:Y:S02]  /*5b40*/  @!UPT UIADD3 URZ, UPT, UPT, URZ, URZ, URZ ;  /* 0x000000fffffff290 */ /* 0x000fe4000fffe0ff */
[----:B------:R-:W3:Y:S01]  /*5b50*/  @P1 LDC.64 R10, c[0x0][0x888] ;  /* 0x00022200ff0a1b82 */ /* 0x000ee20000000a00 */
[----:B-1----:R-:W-:Y:S04]  /*5b60*/  @P1 IMAD R0, R4, UR36, RZ ;  /* 0x0000002404001c24 */ /* 0x002fe8000f8e02ff */
[----:B---3--:R-:W-:Y:S04]  /*5b70*/  @P1 IMAD.WIDE R10, R0, 0x4, R10 ;  /* 0x00000004000a1825 */ /* 0x008fe800078e020a */
[----:B------:R-:W-:Y:S01]  /*5b80*/  HFMA2 R0, -RZ, RZ, 0, 5.9604644775390625e-08 ;  /* 0x00000001ff007431 */ /* 0x000fe200000001ff */
[----:B--2--5:R2:W5:Y:S04]  /*5b90*/  @P1 LDG.E R40, desc[UR4][R10.64] ;  /* 0x000000040a281981 */ /* 0x024568000c1e1900 */
[----:B------:R-:W-:Y:S01]  /*5ba0*/  @!P1 PRMT R74, R0, 0x7610, R74 ;  /* 0x00007610004a9816 */ /* 0x000fe2000000004a */
[----:B--2---:R-:W3:Y:S06]  /*5bb0*/  @!P1 LDC R40, c[0x0][0x880] ;  /* 0x00022000ff289b82 */ /* 0x004eec0000000800 */
.L_x_110:
[----:B---3-5:R-:W-:Y:S01]  /*5bc0*/  @!P0 ISETP.EQ.AND P1, PT, R40, RZ, PT ;  /* 0x000000ff2800820c */ /* 0x028fe20003f22270 */
[----:B------:R-:W-:Y:S01]  /*5bd0*/  @!UPT UIADD3 URZ, UPT, UPT, URZ, URZ, URZ ;  /* 0x000000fffffff290 */ /* 0x000fe2000fffe0ff */
[----:B------:R-:W-:Y:S11]  /*5be0*/  @!P0 BRA `(.L_x_111) ;  /* 0x0000000000188947 */ /* 0x000ff60003800000 */
[----:B------:R-:W-:Y:S02]  /*5bf0*/  LOP3.LUT P0, RZ, R74, 0xff, RZ, 0xc0, !PT ;  /* 0x000000ff4aff7812 */ /* 0x000fe4000780c0ff */
[----:B------:R-:W-:Y:S04]  /*5c00*/  ISETP.NE.U32.AND P1, PT, R2, RZ, PT ;  /* 0x000000ff0200720c */ /* 0x000fe80003f25070 */
[----:B------:R-:W-:Y:S04]  /*5c10*/  ISETP.NE.AND.EX P1, PT, R3, RZ, PT, P1 ;  /* 0x000000ff0300720c */ /* 0x000fe80003f25310 */
[----:B------:R-:W-:Y:S03]  /*5c20*/  PLOP3.LUT P1, PT, P1, PT, PT, 0x8, 0x80 ;  /* 0x000000000080781c */ /* 0x000fe60000f2e170 */
[----:B------:R-:W-:Y:S11]  /*5c30*/  @P0 ISETP.EQ.AND P1, PT, R40, RZ, PT ;  /* 0x000000ff2800020c */ /* 0x000ff60003f22270 */
[----:B------:R-:W-:Y:S02]  /*5c40*/  @!UPT UIADD3 URZ, UPT, UPT, URZ, URZ, URZ ;  /* 0x000000fffffff290 */ /* 0x000fe4000fffe0ff */
.L_x_111:
[----:B------:R-:W2:Y:S01]  /*5c50*/  SYNCS.PHASECHK.TRANS64.TRYWAIT P2, [UR21+0x230], R9 ;  /* 0x00023009ff0075a7 */ /* 0x000ea20008041115 */
[----:B------:R-:W-:Y:S04]  /*5c60*/  ELECT P0, URZ, PT ;  /* 0x0000000000ff782f */ /* 0x000fe80003800000 */
[----:B------:R-:W-:Y:S11]  /*5c70*/  PLOP3.LUT P1, PT, P1, P0, PT, 0xf2, 0x2f ;  /* 0x00000000002f781c */ /* 0x000ff60000f21e72 */
[----:B------:R-:W-:Y:S02]  /*5c80*/  @!UPT UIADD3 URZ, UPT, UPT, URZ, URZ, URZ ;  /* 0x000000fffffff290 */ /* 0x000fe4000fffe0ff */
[----:B------:R-:W-:Y:S05]  /*5c90*/  @!P1 IADD3 R8, P0, PT, R16, 0x580, RZ ;  /* 0x0000058010089810 */ /* 0x000fea0007f1e0ff */
[----:B-1----:R-:W-:Y:S01]  /*5ca0*/  @!P1 IMAD.X R6, RZ, RZ, R17, P0 ;  /* 0x000000ffff069224 */ /* 0x002fe200000e0611 */
[----:B--2---:R-:W-:Y:S07]  /*5cb0*/  @!P2 BRA `(.L_x_112) ;  /* 0x0000004000c4a947 */ /* 0x004fee0003800000 */
.L_x_233:
[----:B------:R-:W-:Y:S01]  /*5cc0*/  @!P1 R2UR UR5, R8 ;  /* 0x00000000080592ca */ /* 0x000fe200000e0000 */
[----:B------:R-:W-:Y:S01]  /*5cd0*/  VOTEU.ALL UP0, P1 ;  /* 0x0000000000ff7886 */ /* 0x000fe20000800000 */
[----:B------:R-:W-:Y:S01]  /*5ce0*/  @!P1 R2UR UR4, R6 ;  /* 0x00000000060492ca */ /* 0x000fe200000e0000 */
[----:B-1----:R-:W-:Y:S01]  /*5cf0*/  @!P1 IMAD.MOV.U32 R0, RZ, RZ, 0x1000 ;  /* 0x00001000ff009424 */ /* 0x002fe200078e00ff */
[----:B------:R-:W-:Y:S01]  /*5d00*/  UMOV UR8, 0x0 ;  /* 0x0000000000087882 */ /* 0x000fe20000000000 */
[----:B------:R-:W-:Y:S01]  /*5d10*/  UMOV UR9, 0x10000000 ;  /* 0x1000000000097882 */ /* 0x000fe20000000000 */
[----:B------:R-:W-:Y:S01]  /*5d20*/  @!UP0 UIADD3 UR16, UPT, UPT, UR21, 0x400, URZ ;  /* 0x0000040015108890 */ /* 0x000fe2000fffe0ff */
[----:B------:R-:W-:Y:S01]  /*5d30*/  VIADD R14, R14, 0x1 ;  /* 0x000000010e0e7836 */ /* 0x000fe20000000000 */
[----:B------:R-:W-:Y:S01]  /*5d40*/  VOTEU.ALL UP0, P1 ;  /* 0x0000000000ff7886 */ /* 0x000fe20000800000 */
[----:B------:R-:W-:Y:S01]  /*5d50*/  UMOV UR20, UR36 ;  /* 0x0000002400147c82 */ /* 0x000fe20008000000 */
[----:B------:R-:W-:Y:S03]  /*5d60*/  UPRMT UR6, UR45, 0x654, UR17 ;  /* 0x000006542d067896 */ /* 0x000fe60008000011 */
[----:B------:R-:W-:Y:S02]  /*5d70*/  IMAD.U32 R10, RZ, RZ, UR5 ;  /* 0x00000005ff0a7e24 */ /* 0x000fe4000f8e00ff */
[----:B------:R-:W-:Y:S03]  /*5d80*/  IMAD.U32 R11, RZ, RZ, UR4 ;  /* 0x00000004ff0b7e24 */ /* 0x000fe6000f8e00ff */
[----:B------:R-:W-:Y:S02]  /*5d90*/  @!P1 R2UR UR4, R10 ;  /* 0x000000000a0492ca */ /* 0x000fe400000e0000 */
[----:B------:R-:W-:Y:S11]  /*5da0*/  @!P1 R2UR UR5, R11 ;  /* 0x000000000b0592ca */ /* 0x000ff600000e0000 */
[----:B------:R-:W-:Y:S02]  /*5db0*/  @!UPT UIADD3 URZ, UPT, UPT, URZ, URZ, URZ ;  /* 0x000000fffffff290 */ /* 0x000fe4000fffe0ff */
[----:B------:R1:W-:Y:S01]  /*5dc0*/  @!UP0 UTMALDG.3D [UR16], [UR4], desc[UR8] ;  /* 0x00000810040085b4 */ /* 0x0003e20008011000 */
[----:B------:R1:W-:Y:S01]  /*5dd0*/  @!P1 SYNCS.ARRIVE.TRANS64.RED.A0TR RZ, [UR21+0x220], R0 ;  /* 0x00022000ffff99a7 */ /* 0x0003e20008300415 */
[----:B------:R-:W-:Y:S01]  /*5de0*/  SYNCS.ARRIVE.TRANS64.RED.A1T0 RZ, [UR6], RZ ;  /* 0x000000ffffff79a7 */ /* 0x000fe20008100406 */
[----:B------:R-:W2:Y:S02]  /*5df0*/  SYNCS.PHASECHK.TRANS64.TRYWAIT P0, [UR21+0x238], R9 ;  /* 0x00023809ff0075a7 */ /* 0x000ea40008001115 */
[----:B-12---:R-:W-:Y:S05]  /*5e00*/  @!P0 BRA `(.L_x_113) ;  /* 0x0000004000888947 */ /* 0x006fea0003800000 */
.L_x_235:
[----:B------:R-:W-:Y:S01]  /*5e10*/  @!P1 IADD3 R6, P0, PT, R16, 0x580, RZ ;  /* 0x0000058010069810 */ /* 0x000fe20007f1e0ff */
[----:B------:R-:W-:Y:S01]  /*5e20*/  VOTEU.ALL UP0, P1 ;  /* 0x0000000000ff7886 */ /* 0x000fe20000800000 */
[----:B------:R-:W-:Y:S01]  /*5e30*/  UMOV UR6, 0x0 ;  /* 0x0000000000067882 */ /* 0x000fe20000000000 */
[----:B------:R-:W-:Y:S01]  /*5e40*/  UMOV UR7, 0x10000000 ;  /* 0x1000000000077882 */ /* 0x000fe20000000000 */
[----:B------:R-:W-:Y:S01]  /*5e50*/  @!P1 R2UR UR5, R6 ;  /* 0x00000000060592ca */ /* 0x000fe200000e0000 */
[----:B-1----:R-:W-:Y:S01]  /*5e60*/  @!P1 IMAD.X R0, RZ, RZ, R17, P0 ;  /* 0x000000ffff009224 */ /* 0x002fe200000e0611 */
[----:B------:R-:W-:Y:S01]  /*5e70*/  @!UP0 UIADD3 UR10, UPT, UPT, UR18, 0x40, URZ ;  /* 0x00000040120a8890 */ /* 0x000fe2000fffe0ff */
[----:B------:R-:W-:Y:S01]  /*5e80*/  R2UR UR16, R76 ;  /* 0x000000004c1072ca */ /* 0x000fe200000e0000 */
[----:B------:R-:W-:Y:S01]  /*5e90*/  @!UP0 UIADD3 UR8, UPT, UPT, UR21, 0x1400, URZ ;  /* 0x0000140015088890 */ /* 0x000fe2000fffe0ff */
[----:B------:R-:W-:Y:S01]  /*5ea0*/  ISETP.NE.AND P0, PT, R14, 0x2, PT ;  /* 0x000000020e00780c */ /* 0x000fe20003f05270 */
[----:B------:R-:W-:Y:S01]  /*5eb0*/  @!UP0 UIADD3 UR9, UPT, UPT, UR21, 0x228, URZ ;  /* 0x0000022815098890 */ /* 0x000fe2000fffe0ff */
[----:B------:R-:W-:Y:S01]  /*5ec0*/  @!P1 R2UR UR4, R0 ;  /* 0x00000000000492ca */ /* 0x000fe200000e0000 */
[----:B------:R-:W-:Y:S01]  /*5ed0*/  VOTEU.ALL UP0, P1 ;  /* 0x0000000000ff7886 */ /* 0x000fe20000800000 */
[----:B------:R-:W-:Y:S01]  /*5ee0*/  UMOV UR11, UR19 ;  /* 0x00000013000b7c82 */ /* 0x000fe20008000000 */
[----:B------:R-:W-:Y:S01]  /*5ef0*/  UMOV UR12, UR36 ;  /* 0x00000024000c7c82 */ /* 0x000fe20008000000 */
[----:B------:R-:W-:Y:S01]  /*5f00*/  SEL R0, RZ, 0x1, P0 ;  /* 0x00000001ff007807 */ /* 0x000fe20000000000 */
[----:B------:R-:W-:Y:S01]  /*5f10*/  UIADD3 UR20, UPT, UPT, UR13, UR63, URZ ;  /* 0x0000003f0d147290 */ /* 0x000fe2000fffe0ff */
[----:B------:R-:W-:Y:S01]  /*5f20*/  IMAD.U32 R8, RZ, RZ, UR5 ;  /* 0x00000005ff087e24 */ /* 0x000fe2000f8e00ff */
[----:B------:R-:W-:Y:S01]  /*5f30*/  LOP3.LUT R15, R15, 0x1, RZ, 0x3c, !PT ;  /* 0x000000010f0f7812 */ /* 0x000fe200078e3cff */
[----:B------:R-:W-:Y:S01]  /*5f40*/  UPLOP3.LUT UP3, UPT, UPT, UPT, UPT, 0x80, 0x8 ;  /* 0x000000000008789c */ /* 0x000fe20003f6f070 */
[----:B------:R-:W-:Y:S01]  /*5f50*/  LOP3.LUT R13, R13, R0, RZ, 0x3c, !PT ;  /* 0x000000000d0d7212 */ /* 0x000fe200078e3cff */
[----:B------:R-:W-:Y:S01]  /*5f60*/  UIADD3 UR16, UPT, UPT, UR14, UR16, URZ ;  /* 0x000000100e107290 */ /* 0x000fe2000fffe0ff */
[----:B------:R-:W-:Y:S01]  /*5f70*/  SEL R14, R14, RZ, P0 ;  /* 0x000000ff0e0e7207 */ /* 0x000fe20000000000 */
[----:B------:R-:W-:Y:S01]  /*5f80*/  UMOV UR36, UR26 ;  /* 0x0000001a00247c82 */ /* 0x000fe20008000000 */
[----:B------:R-:W-:Y:S01]  /*5f90*/  IMAD.U32 R9, RZ, RZ, UR4 ;  /* 0x00000004ff097e24 */ /* 0x000fe2000f8e00ff */
[----:B------:R-:W-:Y:S04]  /*5fa0*/  @!P1 R2UR UR4, R8 ;  /* 0x00000000080492ca */ /* 0x000fe800000e0000 */
[----:B------:R-:W-:Y:S11]  /*5fb0*/  @!P1 R2UR UR5, R9 ;  /* 0x00000000090592ca */ /* 0x000ff600000e0000 */
[----:B------:R-:W-:Y:S02]  /*5fc0*/  @!UPT UIADD3 URZ, UPT, UPT, URZ, URZ, URZ ;  /* 0x000000fffffff290 */ /* 0x000fe4000fffe0ff */
[----:B------:R2:W-:Y:S01]  /*5fd0*/  @!UP0 UTMALDG.3D [UR8], [UR4], desc[UR6] ;  /* 0x00000608040085b4 */ /* 0x0005e20008011000 */
[----:B------:R2:W-:Y:S01]  /*5fe0*/  @!P1 SYNCS.ARRIVE.TRANS64.RED.A0TR RZ, [UR21+0x228], R7 ;  /* 0x00022807ffff99a7 */ /* 0x0005e20008300415 */
[----:B------:R-:W-:Y:S01]  /*5ff0*/  SYNCS.ARRIVE.TRANS64.RED.A1T0 RZ, [UR33], RZ ;  /* 0x000000ffffff79a7 */ /* 0x000fe20008100421 */
[----:B------:R-:W-:Y:S05]  /*6000*/  BRA.U UP1, `(.L_x_114) ;  /* 0xfffffff501247547 */ /* 0x000fea000b83ffff */
[----:B------:R-:W-:-:S04]  /*6010*/  SHF.L.U32 R2, R15, 0x1f, RZ ;  /* 0x0000001f0f027819 */ /* 0x000fc800000006ff */
[----:B------:R-:W1:Y:S02]  /*6020*/  SYNCS.PHASECHK.TRANS64.TRYWAIT P0, [UR21+0x230], R2 ;  /* 0x00023002ff0075a7 */ /* 0x000e640008001115 */
[----:B-1----:R-:W-:Y:S05]  /*6030*/  @!P0 BRA `(.L_x_115) ;  /* 0x0000004000148947 */ /* 0x002fea0003800000 */
.L_x_237:
[----:B-1----:R-:W-:-:S07]  /*6040*/  MOV R0, UR21 ;  /* 0x0000001500007c02 */ /* 0x002fce0008000f00 */
.L_x_116:
[----:B-1----:R-:W-:-:S04]  /*6050*/  SHF.L.U32 R2, R15, 0x1f, RZ ;  /* 0x0000001f0f027819 */ /* 0x002fc800000006ff */
[----:B------:R1:W3:Y:S03]  /*6060*/  SYNCS.PHASECHK.TRANS64.TRYWAIT P0, [R0+URZ+0x238], R2 ;  /* 0x00023802000075a7 */ /* 0x0002e600080011ff */
[----:B---3--:R-:W-:Y:S05]  /*6070*/  @!P0 NANOSLEEP.SYNCS 0x989680 ;  /* 0x009896800000895d */ /* 0x008fea0003900000 */
[----:B------:R-:W3:Y:S02]  /*6080*/  @!P0 SYNCS.PHASECHK.TRANS64 P0, [R0+URZ+0x238], R2 ;  /* 0x00023802000085a7 */ /* 0x000ee400080010ff */
[----:B--23--:R-:W-:Y:S05]  /*6090*/  @P0 EXIT ;  /* 0x000000000000094d */ /* 0x00cfea0003800000 */
[----:B------:R-:W-:Y:S05]  /*60a0*/  BRA `(.L_x_116) ;  /* 0xfffffffc00e87947 */ /* 0x000fea000383ffff */
.L_x_105:
[----:B------:R-:W-:-:S06]  /*60b0*/  UISETP.GE.AND UP0, UPT, UR17, 0x4, UPT ;  /* 0x000000041100788c */ /* 0x000fcc000bf06270 */
[----:B------:R-:W-:-:S13]  /*60c0*/  PLOP3.LUT P0, PT, PT, PT, UP0, 0x80, 0x8 ;  /* 0x000000000008781c */ /* 0x000fda0003f0f008 */
[----:B------:R-:W-:Y:S05]  /*60d0*/  @!P0 EXIT ;  /* 0x000000000000894d */ /* 0x000fea0003800000 */
[----:B------:R-:W-:Y:S01]  /*60e0*/  BAR.SYNC.DEFER_BLOCKING 0x6, 0xa0 ;  /* 0x0182800000007b1d */ /* 0x000fe20000010000 */
[C---:B------:R-:W-:Y:S01]  /*60f0*/  IMAD.SHL.U32 R7, R84.reuse, 0x40, RZ ;  /* 0x0000004054077824 */ /* 0x040fe200078e00ff */
[C---:B------:R-:W-:Y:S01]  /*6100*/  LOP3.LUT R86, R84.reuse, 0x60, RZ, 0xc0, !PT ;  /* 0x0000006054567812 */ /* 0x040fe200078ec0ff */
[C---:B------:R-:W-:Y:S01]  /*6110*/  IMAD.SHL.U32 R4, R84.reuse, 0x20, RZ ;  /* 0x0000002054047824 */ /* 0x040fe200078e00ff */
[----:B------:R-:W-:Y:S01]  /*6120*/  CS2R R82, SRZ ;  /* 0x0000000000527805 */ /* 0x000fe2000001ff00 */
[C---:B------:R-:W-:Y:S01]  /*6130*/  IMAD.SHL.U32 R5, R84.reuse, 0x8, RZ ;  /* 0x0000000854057824 */ /* 0x040fe200078e00ff */
[----:B------:R-:W-:Y:S02]  /*6140*/  UMOV UR44, 0x400 ;  /* 0x00000400002c7882 */ /* 0x000fe40000000000 */
[----:B------:R-:W1:Y:S01]  /*6150*/  LDC.64 R72, c[0x0][0x8b0] ;  /* 0x00022c00ff487b82 */ /* 0x000e620000000a00 */
[----:B------:R-:W-:Y:S01]  /*6160*/  ULEA UR44, UR45, UR44, 0x18 ;  /* 0x0000002c2d2c7291 */ /* 0x000fe2000f8ec0ff */
[----:B------:R-:W-:Y:S01]  /*6170*/  LOP3.LUT R6, R7, 0x180, RZ, 0xc0, !PT ;  /* 0x0000018007067812 */ /* 0x000fe200078ec0ff */
[----:B------:R-:W-:Y:S01]  /*6180*/  IMAD.U32 R37, R84, 0x10000, RZ ;  /* 0x0001000054257824 */ /* 0x000fe200078e00ff */
[----:B------:R-:W-:Y:S01]  /*6190*/  LOP3.LUT R4, R4, 0xc00, RZ, 0xc0, !PT ;  /* 0x00000c0004047812 */ /* 0x000fe200078ec0ff */
[----:B------:R-:W-:Y:S01]  /*61a0*/  UIADD3 UR4, UPT, UPT, UR44, 0x2400, URZ ;  /* 0x000024002c047890 */ /* 0x000fe2000fffe0ff */
[----:B------:R-:W-:Y:S01]  /*61b0*/  LOP3.LUT R5, R6, 0x30, R5, 0xf8, !PT ;  /* 0x0000003006057812 */ /* 0x000fe200078ef805 */
[----:B------:R-:W-:Y:S01]  /*61c0*/  IMAD.SHL.U32 R6, R84, 0x2, RZ ;  /* 0x0000000254067824 */ /* 0x000fe200078e00ff */
[----:B------:R-:W2:Y:S01]  /*61d0*/  LDC.64 R70, c[0x0][0x8a8] ;  /* 0x00022a00ff467b82 */ /* 0x000ea20000000a00 */
[----:B------:R-:W-:Y:S01]  /*61e0*/  LOP3.LUT R4, R4, 0x40, R7, 0xf8, !PT ;  /* 0x0000004004047812 */ /* 0x000fe200078ef807 */
[----:B------:R-:W-:Y:S01]  /*61f0*/  IMAD.MOV.U32 R36, RZ, RZ, RZ ;  /* 0x000000ffff247224 */ /* 0x000fe200078e00ff */
[----:B------:R-:W-:Y:S01]  /*6200*/  LOP3.LUT R37, R37, 0x600000, RZ, 0xc0, !PT ;  /* 0x0060000025257812 */ /* 0x000fe200078ec0ff */
[----:B------:R-:W-:Y:S01]  /*6210*/  IMAD.MOV.U32 R78, RZ, RZ, RZ ;  /* 0x000000ffff4e7224 */ /* 0x000fe200078e00ff */
[----:B------:R-:W-:-:S02]  /*6220*/  LOP3.LUT R84, R84, 0x2, RZ, 0xc0, !PT ;  /* 0x0000000254547812 */ /* 0x000fc400078ec0ff */
[----:B------:R-:W-:Y:S02]  /*6230*/  CS2R R80, SRZ ;  /* 0x0000000000507805 */ /* 0x000fe4000001ff00 */
[----:B------:R-:W-:Y:S01]  /*6240*/  LOP3.LUT R5, R5, 0x20, R6, 0x78, !PT ;  /* 0x0000002005057812 */ /* 0x000fe200078e7806 */
[----:B------:R-:W-:Y:S01]  /*6250*/  IMAD.U32 R85, RZ, RZ, UR4 ;  /* 0x00000004ff557e24 */ /* 0x000fe2000f8e00ff */
[----:B------:R-:W3:Y:S01]  /*6260*/  LDS R0, [UR44+0x300] ;  /* 0x0003002cff007984 */ /* 0x000ee20008000800 */
[----:B------:R-:W-:Y:S01]  /*6270*/  LOP3.LUT R4, R4, 0x200, R7, 0xf8, !PT ;  /* 0x0000020004047812 */ /* 0x000fe200078ef807 */
[----:B------:R-:W-:Y:S01]  /*6280*/  IMAD.MOV R79, RZ, RZ, -R84 ;  /* 0x000000ffff4f7224 */ /* 0x000fe200078e0a54 */
[----:B------:R-:W4:Y:S02]  /*6290*/  LDCU UR58, c[0x0][0x370] ;  /* 0x00006e00ff3a77ac */ /* 0x000f240008000800 */
[----:B------:R-:W-:Y:S01]  /*62a0*/  LOP3.LUT R69, R4, R5, RZ, 0xfc, !PT ;  /* 0x0000000504457212 */ /* 0x000fe200078efcff */
[----:B------:R-:W1:Y:S01]  /*62b0*/  LDCU UR43, c[0x0][0xb0c] ;  /* 0x00016180ff2b77ac */ /* 0x000e620008000800 */
[----:B------:R-:W1:Y:S01]  /*62c0*/  LDCU UR39, c[0x0][0xb30] ;  /* 0x00016600ff2777ac */ /* 0x000e620008000800 */
[----:B------:R-:W1:Y:S01]  /*62d0*/  LDCU.64 UR56, c[0x0][0x888] ;  /* 0x00011100ff3877ac */ /* 0x000e620008000a00 */
[----:B------:R-:W1:Y:S01]  /*62e0*/  LDCU.64 UR40, c[0x0][0xb28] ;  /* 0x00016500ff2877ac */ /* 0x000e620008000a00 */
[----:B------:R-:W1:Y:S01]  /*62f0*/  LDCU.64 UR60, c[0x0][0x890] ;  /* 0x00011200ff3c77ac */ /* 0x000e620008000a00 */
[----:B------:R-:W1:Y:S01]  /*6300*/  LDCU.128 UR52, c[0x0][0xb10] ;  /* 0x00016200ff3477ac */ /* 0x000e620008000c00 */
[----:B------:R-:W1:Y:S01]  /*6310*/  LDCU UR47, c[0x0][0x374] ;  /* 0x00006e80ff2f77ac */ /* 0x000e620008000800 */
[----:B------:R-:W-:Y:S01]  /*6320*/  UIADD3 UR62, UPT, UPT, UR44, 0x400, URZ ;  /* 0x000004002c3e7890 */ /* 0x000fe2000fffe0ff */
[----:B-1234-:R-:W-:-:S11]  /*6330*/  IMAD.IADD R37, R0, 0x1, R37 ;  /* 0x0000000100257824 */ /* 0x01efd600078e0225 */
.L_x_142:
[----:B------:R-:W-:Y:S02]  /*6340*/  LEA R3, R78, UR44, 0x3 ;  /* 0x0000002c4e037c11 */ /* 0x000fe4000f8e18ff */
[----:B------:R-:W-:Y:S02]  /*6350*/  SHF.L.U32 R0, R82, 0x1f, RZ ;  /* 0x0000001f52007819 */ /* 0x000fe400000006ff */
[----:B-1----:R-:W-:Y:S02]  /*6360*/  LEA R4, R78, UR44, 0x4 ;  /* 0x0000002c4e047c11 */ /* 0x002fe4000f8e20ff */
[----:B------:R-:W1:Y:S02]  /*6370*/  SYNCS.PHASECHK.TRANS64.TRYWAIT P0, [R3+URZ+0x250], R0 ;  /* 0x00025000030075a7 */ /* 0x000e6400080011ff */
[----:B-1----:R-:W-:Y:S05]  /*6380*/  @!P0 BRA `(.L_x_117) ;  /* 0x0000003c00588947 */ /* 0x002fea0003800000 */
.L_x_238:
        /* <DEDUP_REMOVED lines=8> */
[----:B--2---:R-:W-:Y:S11]  /*6410*/  LOP3.LUT P0, RZ, R6, 0x1, RZ, 0xc0, !PT ;  /* 0x0000000106ff7812 */ /* 0x004ff6000780c0ff */
[----:B------:R-:W-:Y:S02]  /*6420*/  @!UPT UIADD3 URZ, UPT, UPT, URZ, URZ, URZ ;  /* 0x000000fffffff290 */ /* 0x000fe4000fffe0ff */
[----:B---3--:R-:W-:Y:S01]  /*6430*/  VOTEU.ANY UP1, P0 ;  /* 0x0000000000ff7886 */ /* 0x008fe20000020100 */
[----:B------:R-:W-:Y:S01]  /*6440*/  PLOP3.LUT P0, PT, PT, PT, UP1, 0x80, 0x8 ;  /* 0x000000000008781c */ /* 0x000fe20003f0f018 */
[----:B------:R-:W-:Y:S11]  /*6450*/  UP2UR UR46, UPR, URZ, 0x2 ;  /* 0x00000002ff2e7883 */ /* 0x000ff60008000000 */
[----:B------:R-:W-:Y:S01]  /*6460*/  @!UPT UIADD3 URZ, UPT, UPT, URZ, URZ, URZ ;  /* 0x000000fffffff290 */ /* 0x000fe2000fffe0ff */
[----:B-1----:R-:W-:Y:S02]  /*6470*/  @P0 SHF.R.U32.HI R0, RZ, 0x10, R5 ;  /* 0x00000010ff000819 */ /* 0x002fe40000011605 */
        /* <DEDUP_REMOVED lines=12> */
[----:B------:R-:W2:Y:S01]  /*6540*/  LDCU UR12, c[0x0][0xb20] ;  /* 0x00016400ff0c77ac */ /* 0x000ea20008000800 */
[----:B------:R-:W-:Y:S02]  /*6550*/  UIMAD.WIDE.U32 UR4, UR47, UR55, URZ ;  /* 0x000000372f0472a5 */ /* 0x000fe4000f8e00ff */
[----:B------:R-:W-:Y:S02]  /*6560*/  UIMAD.WIDE.U32 UR6, UR58, UR52, URZ ;  /* 0x000000343a0672a5 */ /* 0x000fe4000f8e00ff */
[----:B------:R-:W-:Y:S02]  /*6570*/  UISETP.NE.AND UP0, UPT, UR54, 0x1, UPT ;  /* 0x000000013600788c */ /* 0x000fe4000bf05270 */
[----:B------:R-:W-:Y:S02]  /*6580*/  UIMAD.WIDE.U32 UR8, UR37, UR55, URZ ;  /* 0x00000037250872a5 */ /* 0x000fe4000f8e00ff */
[----:B------:R-:W-:Y:S02]  /*6590*/  UIMAD.WIDE.U32 UR10, UR38, UR52, URZ ;  /* 0x00000034260a72a5 */ /* 0x000fe4000f8e00ff */
[----:B------:R-:W-:Y:S02]  /*65a0*/  UISETP.NE.AND UP1, UPT, UR43, 0x1, UPT ;  /* 0x000000012b00788c */ /* 0x000fe4000bf25270 */
[----:B------:R-:W-:Y:S01]  /*65b0*/  UISETP.NE.AND UP2, UPT, UR42, 0x1, UPT ;  /* 0x000000012a00788c */ /* 0x000fe2000bf45270 */
[----:B------:R-:W-:Y:S02]  /*65c0*/  UMOV UR4, UR5 ;  /* 0x0000000500047c82 */ /* 0x000fe40008000000 */
[----:B--2---:R-:W-:Y:S03]  /*65d0*/  USHF.R.U32.HI UR5, URZ, UR12, UR4 ;  /* 0x0000000cff057299 */ /* 0x004fe60008011604 */
[----:B------:R-:W-:Y:S02]  /*65e0*/  UMOV UR4, UR7 ;  /* 0x0000000700047c82 */ /* 0x000fe40008000000 */
[----:B------:R-:W-:Y:S02]  /*65f0*/  USHF.R.U32.HI UR7, URZ, UR53, UR4 ;  /* 0x00000035ff077299 */ /* 0x000fe40008011604 */
[----:B------:R-:W-:Y:S02]  /*6600*/  USEL UR4, UR47, UR5, !UP0 ;  /* 0x000000052f047287 */ /* 0x000fe4000c000000 */
[----:B------:R-:W-:Y:S01]  /*6610*/  USEL UR7, UR58, UR7, !UP1 ;  /* 0x000000073a077287 */ /* 0x000fe2000c800000 */
[----:B------:R-:W-:Y:S01]  /*6620*/  UMOV UR5, UR9 ;  /* 0x0000000900057c82 */ /* 0x000fe20008000000 */
[----:B------:R-:W-:Y:S02]  /*6630*/  UIMAD.WIDE.U32 UR8, UR4, UR40, URZ ;  /* 0x00000028040872a5 */ /* 0x000fe4000f8e00ff */
[----:B------:R-:W-:Y:S03]  /*6640*/  USHF.R.U32.HI UR6, URZ, UR12, UR5 ;  /* 0x0000000cff067299 */ /* 0x000fe60008011605 */
[----:B------:R-:W-:Y:S01]  /*6650*/  UMOV UR5, UR11 ;  /* 0x0000000b00057c82 */ /* 0x000fe20008000000 */
[----:B------:R-:W-:Y:S02]  /*6660*/  UIMAD.WIDE.U32 UR10, UR7, UR40, URZ ;  /* 0x00000028070a72a5 */ /* 0x000fe4000f8e00ff */
[----:B------:R-:W-:Y:S02]  /*6670*/  USHF.R.U32.HI UR12, URZ, UR53, UR5 ;  /* 0x00000035ff0c7299 */ /* 0x000fe40008011605 */
[----:B------:R-:W-:Y:S01]  /*6680*/  USEL UR6, UR37, UR6, !UP0 ;  /* 0x0000000625067287 */ /* 0x000fe2000c000000 */
[----:B------:R-:W-:Y:S02]  /*6690*/  UMOV UR5, UR9 ;  /* 0x0000000900057c82 */ /* 0x000fe40008000000 */
[----:B------:R-:W-:Y:S01]  /*66a0*/  UMOV UR10, UR11 ;  /* 0x0000000b000a7c82 */ /* 0x000fe20008000000 */
[----:B------:R-:W-:Y:S02]  /*66b0*/  @UP2 USHF.R.U32.HI UR4, URZ, UR41, UR5 ;  /* 0x00000029ff042299 */ /* 0x000fe40008011605 */
[----:B------:R-:W-:Y:S02]  /*66c0*/  @UP2 USHF.R.U32.HI UR7, URZ, UR41, UR10 ;  /* 0x00000029ff072299 */ /* 0x000fe4000801160a */
[----:B------:R-:W-:Y:S02]  /*66d0*/  UIMAD UR4, UR42, UR4, URZ ;  /* 0x000000042a0472a4 */ /* 0x000fe4000f8e02ff */
[----:B------:R-:W-:Y:S02]  /*66e0*/  UIMAD.WIDE.U32 UR10, UR6, UR40, URZ ;  /* 0x00000028060a72a5 */ /* 0x000fe4000f8e00ff */
[----:B------:R-:W-:Y:S02]  /*66f0*/  USEL UR5, UR38, UR12, !UP1 ;  /* 0x0000000c26057287 */ /* 0x000fe4000c800000 */
[----:B------:R-:W-:Y:S02]  /*6700*/  UIMAD UR8, UR42, UR7, URZ ;  /* 0x000000072a0872a4 */ /* 0x000fe4000f8e02ff */
[----:B------:R-:W-:Y:S03]  /*6710*/  UISETP.GE.AND UP0, UPT, UR6, UR4, UPT ;  /* 0x000000040600728c */ /* 0x000fe6000bf06270 */
[----:B------:R-:W-:Y:S01]  /*6720*/  UMOV UR4, UR11 ;  /* 0x0000000b00047c82 */ /* 0x000fe20008000000 */
[----:B------:R-:W-:Y:S02]  /*6730*/  UISETP.GE.OR UP0, UPT, UR5, UR8, UP0 ;  /* 0x000000080500728c */ /* 0x000fe40008706670 */
[----:B------:R-:W-:Y:S02]  /*6740*/  USHF.R.U32.HI UR4, URZ, UR41, UR4 ;  /* 0x00000029ff047299 */ /* 0x000fe40008011604 */
[----:B------:R-:W-:Y:S02]  /*6750*/  UIMAD.WIDE.U32 UR8, UR5, UR40, URZ ;  /* 0x00000028050872a5 */ /* 0x000fe4000f8e00ff */
[----:B------:R-:W-:Y:S02]  /*6760*/  USEL UR11, UR6, UR4, !UP2 ;  /* 0x00000004060b7287 */ /* 0x000fe4000d000000 */
[----:B------:R-:W-:Y:S02]  /*6770*/  UIADD3 UR8, UPT, UPT, -UR5, URZ, URZ ;  /* 0x000000ff05087290 */ /* 0x000fe4000fffe1ff */
[----:B------:R-:W-:Y:S01]  /*6780*/  UIADD3 UR10, UPT, UPT, -UR11, URZ, URZ ;  /* 0x000000ff0b0a7290 */ /* 0x000fe2000fffe1ff */
[----:B------:R-:W-:Y:S01]  /*6790*/  @!UP0 UMOV UR4, UR9 ;  /* 0x0000000900048c82 */ /* 0x000fe20008000000 */
[----:B------:R-:W-:Y:S02]  /*67a0*/  UIADD3 UR9, UPT, UPT, -UR6, URZ, URZ ;  /* 0x000000ff06097290 */ /* 0x000fe4000fffe1ff */
[----:B------:R-:W-:Y:S02]  /*67b0*/  @!UP0 USHF.R.U32.HI UR4, URZ, UR41, UR4 ;  /* 0x00000029ff048299 */ /* 0x000fe40008011604 */
[----:B------:R-:W-:Y:S02]  /*67c0*/  UIMAD UR10, UR42, UR10, UR6 ;  /* 0x0000000a2a0a72a4 */ /* 0x000fe4000f8e0206 */
[----:B------:R-:W-:Y:S04]  /*67d0*/  @!UP0 USEL UR4, UR5, UR4, !UP2 ;  /* 0x0000000405048287 */ /* 0x000fe8000d000000 */
[----:B------:R-:W-:Y:S02]  /*67e0*/  @!UP0 UIMAD UR10, UR7, UR10, UR4 ;  /* 0x0000000a070a82a4 */ /* 0x000fe4000f8e0204 */
[----:B------:R-:W-:Y:S02]  /*67f0*/  @!UP0 UIADD3 UR11, UPT, UPT, UR11, -UR4, URZ ;  /* 0x800000040b0b8290 */ /* 0x000fe4000fffe0ff */
[----:B------:R-:W-:Y:S02]  /*6800*/  UIMAD UR7, UR43, UR8, UR38 ;  /* 0x000000082b0772a4 */ /* 0x000fe4000f8e0226 */
[----:B------:R-:W-:Y:S02]  /*6810*/  @!UP0 UIMAD UR6, UR11, UR42, UR5 ;  /* 0x0000002a0b0682a4 */ /* 0x000fe4000f8e0205 */
[----:B------:R-:W-:Y:S01]  /*6820*/  UIMAD UR4, UR54, UR9, UR37 ;  /* 0x00000009360472a4 */ /* 0x000fe2000f8e0225 */
[----:B------:R-:W-:Y:S02]  /*6830*/  @!UP0 UMOV UR5, UR10 ;  /* 0x0000000a00058c82 */ /* 0x000fe40008000000 */
[----:B------:R-:W-:Y:S02]  /*6840*/  UIMAD UR38, UR5, UR43, UR7 ;  /* 0x0000002b052672a4 */ /* 0x000fe4000f8e0207 */
[----:B------:R-:W-:Y:S11]  /*6850*/  UIMAD UR37, UR6, UR54, UR4 ;  /* 0x00000036062572a4 */ /* 0x000ff6000f8e0204 */
[----:B------:R-:W-:Y:S01]  /*6860*/  @!UPT UIADD3 URZ, UPT, UPT, URZ, URZ, URZ ;  /* 0x000000fffffff290 */ /* 0x000fe2000fffe0ff */
.L_x_118:
[----:B------:R-:W-:Y:S01]  /*6870*/  UISETP.NE.AND UP0, UPT, UR39, 0x1, UPT ;  /* 0x000000012700788c */ /* 0x000fe2000bf05270 */
[----:B------:R-:W-:Y:S01]  /*6880*/  IADD3 R78, PT, PT, R78, 0x1, RZ ;  /* 0x000000014e4e7810 */ /* 0x000fe20007ffe0ff */
[----:B------:R-:W-:Y:S02]  /*6890*/  USHF.L.U32 UR50, UR16, 0x6, URZ ;  /* 0x0000000610327899 */ /* 0x000fe400080006ff */
[----:B------:R-:W-:Y:S07]  /*68a0*/  USHF.L.U32 UR49, UR20, 0x7, URZ ;  /* 0x0000000714317899 */ /* 0x000fee00080006ff */
[----:B------:R-:W2:Y:S01]  /*68b0*/  @!UP0 LDCU.128 UR12, c[0x0][0xb10] ;  /* 0x00016200ff0c87ac */ /* 0x000ea20008000c00 */
[----:B------:R-:W3:Y:S01]  /*68c0*/  @!UP0 LDCU UR5, c[0x0][0xb0c] ;  /* 0x00016180ff0587ac */ /* 0x000ee20008000800 */
[----:B------:R-:W4:Y:S01]  /*68d0*/  @!UP0 LDCU UR10, c[0x0][0xb20] ;  /* 0x00016400ff0a87ac */ /* 0x000f220008000800 */
[----:B--2---:R-:W-:Y:S02]  /*68e0*/  UIMAD.WIDE.U32 UR8, UR38, UR12, URZ ;  /* 0x0000000c260872a5 */ /* 0x004fe4000f8e00ff */
[----:B------:R-:W-:Y:S02]  /*68f0*/  UIMAD.WIDE.U32 UR6, UR37, UR15, URZ ;  /* 0x0000000f250672a5 */ /* 0x000fe4000f8e00ff */
[----:B------:R-:W-:Y:S03]  /*6900*/  @!UP0 UISETP.NE.AND UP1, UPT, UR14, 0x1, UPT ;  /* 0x000000010e00888c */ /* 0x000fe6000bf25270 */
[----:B------:R-:W-:Y:S01]  /*6910*/  @!UP0 UMOV UR4, UR9 ;  /* 0x0000000900048c82 */ /* 0x000fe20008000000 */
[----:B---3--:R-:W-:Y:S02]  /*6920*/  @!UP0 UISETP.NE.AND UP2, UPT, UR5, 0x1, UPT ;  /* 0x000000010500888c */ /* 0x008fe4000bf45270 */
[----:B------:R-:W-:Y:S01]  /*6930*/  @!UP0 USHF.R.U32.HI UR4, URZ, UR13, UR4 ;  /* 0x0000000dff048299 */ /* 0x000fe20008011604 */
[----:B------:R-:W-:Y:S02]  /*6940*/  @!UP0 UMOV UR6, UR7 ;  /* 0x0000000700068c82 */ /* 0x000fe40008000000 */
[----:B----4-:R-:W-:Y:S02]  /*6950*/  @!UP0 USHF.R.U32.HI UR6, URZ, UR10, UR6 ;  /* 0x0000000aff068299 */ /* 0x010fe40008011606 */
[----:B------:R-:W-:Y:S02]  /*6960*/  @!UP0 USEL UR7, UR38, UR4, !UP2 ;  /* 0x0000000426078287 */ /* 0x000fe4000d000000 */
[----:B------:R-:W-:Y:S04]  /*6970*/  @!UP0 USEL UR6, UR37, UR6, !UP1 ;  /* 0x0000000625068287 */ /* 0x000fe8000c800000 */
[----:B------:R-:W-:Y:S02]  /*6980*/  @!UP0 UIADD3 UR4, UPT, UPT, -UR7, UR6, URZ ;  /* 0x0000000607048290 */ /* 0x000fe4000fffe1ff */
[----:B------:R-:W-:Y:S02]  /*6990*/  @!UP0 UIADD3 UR6, UPT, UPT, UR7, -UR6, URZ ;  /* 0x8000000607068290 */ /* 0x000fe4000fffe0ff */
[----:B------:R-:W-:Y:S02]  /*69a0*/  @!UP0 UIMAD UR38, UR4, UR5, UR38 ;  /* 0x00000005042682a4 */ /* 0x000fe4000f8e0226 */
[----:B------:R-:W-:Y:S02]  /*69b0*/  @!UP0 UIMAD UR37, UR6, UR14, UR37 ;  /* 0x0000000e062582a4 */ /* 0x000fe4000f8e0225 */
[----:B------:R-:W-:Y:S09]  /*69c0*/  ULOP3.LUT UP0, URZ, UR62, 0x1b0, URZ, 0xc0, !UPT ;  /* 0x000001b03eff7892 */ /* 0x000ff2000f80c0ff */
[----:B------:R-:W-:Y:S05]  /*69d0*/  BRA.U !UP0, `(.L_x_119) ;  /* 0x0000000108407547 */ /* 0x000fea000b800000 */
[----:B------:R-:W2:Y:S01]  /*69e0*/  LDCU.64 UR8, c[0x4][0x80] ;  /* 0x01001000ff0877ac */ /* 0x000ea20008000a00 */
[----:B------:R-:W-:Y:S01]  /*69f0*/  MOV R3, 0x0 ;  /* 0x0000000000037802 */ /* 0x000fe20000000f00 */
[----:B------:R-:W-:Y:S02]  /*6a00*/  HFMA2 R12, -RZ, RZ, 0, 5.9604644775390625e-08 ;  /* 0x00000001ff0c7431 */ /* 0x000fe400000001ff */
[----:B------:R-:W-:Y:S02]  /*6a10*/  IMAD.MOV.U32 R8, RZ, RZ, 0x70 ;  /* 0x00000070ff087424 */ /* 0x000fe400078e00ff */
[----:B------:R-:W-:Y:S01]  /*6a20*/  IMAD.MOV.U32 R13, RZ, RZ, RZ ;  /* 0x000000ffff0d7224 */ /* 0x000fe200078e00ff */
[----:B------:R-:W3:Y:S01]  /*6a30*/  LDCU.64 UR6, c[0x4][0x88] ;  /* 0x01001100ff0677ac */ /* 0x000ee20008000a00 */
[----:B------:R-:W4:Y:S01]  /*6a40*/  LDC.64 R2, c[0x4][R3] ;  /* 0x0100000003027b82 */ /* 0x000f220000000a00 */
[----:B------:R-:W1:Y:S01]  /*6a50*/  LDCU.64 UR4, c[0x4][0x8] ;  /* 0x01000100ff0477ac */ /* 0x000e620008000a00 */
[----:B--2---:R-:W-:Y:S01]  /*6a60*/  MOV R5, UR9 ;  /* 0x0000000900057c02 */ /* 0x004fe20008000f00 */
[----:B------:R-:W-:Y:S01]  /*6a70*/  IMAD.U32 R4, RZ, RZ, UR8 ;  /* 0x00000008ff047e24 */ /* 0x000fe2000f8e00ff */
[----:B---3--:R-:W-:Y:S01]  /*6a80*/  MOV R7, UR7 ;  /* 0x0000000700077c02 */ /* 0x008fe20008000f00 */
[----:B------:R-:W-:Y:S01]  /*6a90*/  IMAD.U32 R6, RZ, RZ, UR6 ;  /* 0x00000006ff067e24 */ /* 0x000fe2000f8e00ff */
[----:B-1----:R-:W-:Y:S01]  /*6aa0*/  MOV R11, UR5 ;  /* 0x00000005000b7c02 */ /* 0x002fe20008000f00 */
[----:B------:R-:W-:Y:S02]  /*6ab0*/  IMAD.U32 R10, RZ, RZ, UR4 ;  /* 0x00000004ff0a7e24 */ /* 0x000fe4000f8e00ff */
[----:B------:R-:W-:Y:S07]  /*6ac0*/  LEPC R20, `(.L_x_119) ;  /* 0x000000001014794e */ /* 0x000fee0000000000 */
[----:B----45:R-:W-:Y:S05]  /*6ad0*/  CALL.ABS.NOINC R2 ;  /* 0x0000000002007343 */ /* 0x030fea0003c00000 */
.L_x_119:
[----:B------:R-:W-:Y:S01]  /*6ae0*/  LOP3.LUT P0, RZ, R85, 0x1b0, RZ, 0xc0, !PT ;  /* 0x000001b055ff7812 */ /* 0x000fe2000780c0ff */
[----:B------:R-:W-:Y:S11]  /*6af0*/  BSSY.RECONVERGENT B6, `(.L_x_120) ;  /* 0x0000013000067945 */ /* 0x000ff60003800200 */
[----:B------:R-:W-:Y:S01]  /*6b00*/  @!UPT UIADD3 URZ, UPT, UPT, URZ, URZ, URZ ;  /* 0x000000fffffff290 */ /* 0x000fe2000fffe0ff */
[----:B------:R-:W-:Y:S05]  /*6b10*/  @!P0 BRA `(.L_x_121) ;  /* 0x0000000000408947 */ /* 0x000fea0003800000 */
        /* <DEDUP_REMOVED lines=16> */
.L_x_121:
[----:B------:R-:W-:Y:S05]  /*6c20*/  BSYNC.RECONVERGENT B6 ;  /* 0x0000000000067941 */ /* 0x000fea0003800200 */
.L_x_120:
[----:B------:R-:W-:Y:S01]  /*6c30*/  R2UR UR4, R77 ;  /* 0x000000004d0472ca */ /* 0x000fe200000e0000 */
[----:B------:R-:W-:Y:S01]  /*6c40*/  UISETP.NE.U32.AND UP0, UPT, UR60, URZ, UPT ;  /* 0x000000ff3c00728c */ /* 0x000fe2000bf05070 */
[----:B------:R-:W-:Y:S02]  /*6c50*/  ISETP.NE.U32.AND P4, PT, R72, RZ, PT ;  /* 0x000000ff4800720c */ /* 0x000fe40003f85070 */
[----:B------:R-:W-:Y:S01]  /*6c60*/  ISETP.NE.U32.AND P2, PT, RZ, UR56, PT ;  /* 0x00000038ff007c0c */ /* 0x000fe2000bf45070 */
[----:B------:R-:W-:Y:S01]  /*6c70*/  UISETP.NE.AND.EX UP1, UPT, UR61, URZ, UPT, UP0 ;  /* 0x000000ff3d00728c */ /* 0x000fe2000bf25300 */
[----:B------:R-:W-:Y:S01]  /*6c80*/  ISETP.NE.AND.EX P4, PT, R73, RZ, PT, P4 ;  /* 0x000000ff4900720c */ /* 0x000fe20003f85340 */
[----:B------:R-:W-:Y:S01]  /*6c90*/  UPLOP3.LUT UP0, UPT, UPT, UPT, UPT, 0x40, 0x4 ;  /* 0x000000000004789c */ /* 0x000fe20003f0e870 */
[----:B------:R-:W-:Y:S05]  /*6ca0*/  ISETP.NE.AND.EX P2, PT, RZ, UR57, PT, P2 ;  /* 0x00000039ff007c0c */ /* 0x000fea000bf45320 */
[----:B------:R-:W-:Y:S06]  /*6cb0*/  UISETP.NE.AND UP2, UPT, UR4, URZ, UPT ;  /* 0x000000ff0400728c */ /* 0x000fec000bf45270 */
[----:B------:R-:W-:Y:S05]  /*6cc0*/  PLOP3.LUT P1, PT, PT, PT, UP2, 0x80, 0x8 ;  /* 0x000000000008781c */ /* 0x000fea0003f2f028 */
[----:B------:R-:W-:Y:S06]  /*6cd0*/  @UP2 UPLOP3.LUT UP0, UPT, UPT, UPT, UP1, 0x80, 0x8 ;  /* 0x000000000008289c */ /* 0x000fec0003f0f010 */
[----:B------:R-:W-:Y:S01]  /*6ce0*/  PLOP3.LUT P0, PT, PT, PT, UP0, 0x80, 0x8 ;  /* 0x000000000008781c */ /* 0x000fe20003f0f008 */
[----:B------:R-:W-:Y:S01]  /*6cf0*/  @!UPT UIADD3 URZ, UPT, UPT, URZ, URZ, URZ ;  /* 0x000000fffffff290 */ /* 0x000fe2000fffe0ff */
[----:B------:R-:W-:Y:S11]  /*6d00*/  BRA.U !UP1, `(.L_x_122) ;  /* 0x00000001093c7547 */ /* 0x000ff6000b800000 */
[----:B------:R-:W-:Y:S01]  /*6d10*/  UISETP.NE.U32.AND UP0, UPT, UR56, URZ, UPT ;  /* 0x000000ff3800728c */ /* 0x000fe2000bf05070 */
[----:B-1----:R-:W-:Y:S01]  /*6d20*/  HFMA2 R0, -RZ, RZ, 0, 5.9604644775390625e-08 ;  /* 0x00000001ff007431 */ /* 0x002fe200000001ff */
[----:B------:R-:W1:Y:S01]  /*6d30*/  LDCU.64 UR8, c[0x0][0x358] ;  /* 0x00006b00ff0877ac */ /* 0x000e620008000a00 */
[----:B------:R-:W-:Y:S01]  /*6d40*/  IMAD.MOV.U32 R74, RZ, RZ, 0x1 ;  /* 0x00000001ff4a7424 */ /* 0x000fe200078e00ff */
[----:B------:R-:W-:Y:S06]  /*6d50*/  UISETP.NE.AND.EX UP0, UPT, UR57, URZ, UPT, UP0 ;  /* 0x000000ff3900728c */ /* 0x000fec000bf05300 */
[----:B------:R-:W-:Y:S05]  /*6d60*/  PLOP3.LUT P3, PT, PT, PT, UP0, 0x80, 0x8 ;  /* 0x000000000008781c */ /* 0x000fea0003f6f008 */
[----:B------:R-:W2:Y:S01]  /*6d70*/  @UP0 LDCU.64 UR4, c[0x0][0x888] ;  /* 0x00011100ff0407ac */ /* 0x000ea20008000a00 */
[----:B------:R-:W-:Y:S07]  /*6d80*/  @UP0 UIMAD UR6, UR36, UR60, URZ ;  /* 0x0000003c240602a4 */ /* 0x000fee000f8e02ff */
[----:B------:R-:W-:Y:S01]  /*6d90*/  @!P3 PRMT R74, R0, 0x7610, R74 ;  /* 0x00007610004ab816 */ /* 0x000fe2000000004a */
[----:B--2---:R-:W-:Y:S06]  /*6da0*/  @UP0 UIMAD.WIDE UR4, UR6, 0x4, UR4 ;  /* 0x00000004060408a5 */ /* 0x004fec000f8e0204 */
[----:B-----5:R-:W-:Y:S01]  /*6db0*/  IMAD.U32 R40, RZ, RZ, UR4 ;  /* 0x00000004ff287e24 */ /* 0x020fe2000f8e00ff */
[----:B------:R-:W-:Y:S04]  /*6dc0*/  MOV R41, UR5 ;  /* 0x0000000500297c02 */ /* 0x000fe80008000f00 */
[----:B------:R-:W2:Y:S01]  /*6dd0*/  @!UP0 LDCU UR4, c[0x0][0x880] ;  /* 0x00011000ff0487ac */ /* 0x000ea20008000800 */
[----:B-1----:R3:W5:Y:S02]  /*6de0*/  @P3 LDG.E R40, desc[UR8][R40.64] ;  /* 0x0000000828283981 */ /* 0x002764000c1e1900 */
[----:B--23--:R-:W-:Y:S02]  /*6df0*/  @!P3 IMAD.U32 R40, RZ, RZ, UR4 ;  /* 0x00000004ff28be24 */ /* 0x00cfe4000f8e00ff */
.L_x_122:
[----:B------:R-:W-:Y:S05]  /*6e00*/  @!P4 BRA `(.L_x_123) ;  /* 0x000000000024c947 */ /* 0x000fea0003800000 */
[----:B------:R-:W-:Y:S01]  /*6e10*/  ISETP.NE.U32.AND P3, PT, R70, RZ, PT ;  /* 0x000000ff4600720c */ /* 0x000fe20003f65070 */
[----:B------:R-:W2:Y:S03]  /*6e20*/  LDCU.64 UR4, c[0x0][0x358] ;  /* 0x00006b00ff0477ac */ /* 0x000ea60008000a00 */
[----:B------:R-:W-:Y:S11]  /*6e30*/  ISETP.NE.AND.EX P3, PT, R71, RZ, PT, P3 ;  /* 0x000000ff4700720c */ /* 0x000ff60003f65330 */
[----:B------:R-:W-:Y:S02]  /*6e40*/  @!UPT UIADD3 URZ, UPT, UPT, URZ, URZ, URZ ;  /* 0x000000fffffff290 */ /* 0x000fe4000fffe0ff */
[----:B------:R-:W3:Y:S01]  /*6e50*/  @P3 LDC.64 R2, c[0x0][0x8a8] ;  /* 0x00022a00ff023b82 */ /* 0x000ee20000000a00 */
[----:B-1----:R-:W-:Y:S04]  /*6e60*/  @P3 IMAD R0, R72, UR36, RZ ;  /* 0x0000002448003c24 */ /* 0x002fe8000f8e02ff */
[----:B---3--:R-:W-:Y:S05]  /*6e70*/  @P3 IMAD.WIDE R2, R0, 0x4, R2 ;  /* 0x0000000400023825 */ /* 0x008fea00078e0202 */
[----:B--2--5:R2:W5:Y:S02]  /*6e80*/  @P3 LDG.E R38, desc[UR4][R2.64] ;  /* 0x0000000402263981 */ /* 0x024564000c1e1900 */
[----:B--2---:R-:W3:Y:S02]  /*6e90*/  @!P3 LDC R38, c[0x0][0x8a0] ;  /* 0x00022800ff26bb82 */ /* 0x004ee40000000800 */
.L_x_123:
[----:B-----5:R-:W-:Y:S01]  /*6ea0*/  ISETP.NE.AND P4, PT, R40, RZ, PT ;  /* 0x000000ff2800720c */ /* 0x020fe20003f85270 */
[----:B------:R-:W-:Y:S01]  /*6eb0*/  BSSY B1, `(.L_x_124) ;  /* 0x0000042000017945 */ /* 0x000fe20003800000 */
[----:B------:R-:W-:Y:S01]  /*6ec0*/  SEL R6, RZ, 0xffffffff, P2 ;  /* 0xffffffffff067807 */ /* 0x000fe20001000000 */
[----:B------:R-:W-:Y:S01]  /*6ed0*/  IMAD.MOV.U32 R56, RZ, RZ, 0x1 ;  /* 0x00000001ff387424 */ /* 0x000fe200078e00ff */
[----:B------:R-:W-:Y:S02]  /*6ee0*/  LOP3.LUT P3, RZ, R74, 0xff, RZ, 0xc0, !PT ;  /* 0x000000ff4aff7812 */ /* 0x000fe4000786c0ff */
[----:B------:R-:W-:Y:S02]  /*6ef0*/  CS2R R46, SRZ ;  /* 0x00000000002e7805 */ /* 0x000fe4000001ff00 */
[----:B-1----:R-:W-:Y:S02]  /*6f00*/  @P1 SEL R0, RZ, 0xffffffff, P4 ;  /* 0xffffffffff001807 */ /* 0x002fe40002000000 */
[----:B------:R-:W-:Y:S02]  /*6f10*/  CS2R R44, SRZ ;  /* 0x00000000002c7805 */ /* 0x000fe4000001ff00 */
[----:B------:R-:W-:Y:S02]  /*6f20*/  LEA R3, R81, UR44, 0x3 ;  /* 0x0000002c51037c11 */ /* 0x000fe4000f8e18ff */
[----:B------:R-:W-:Y:S02]  /*6f30*/  CS2R R50, SRZ ;  /* 0x0000000000327805 */ /* 0x000fe4000001ff00 */
[----:B------:R-:W-:Y:S02]  /*6f40*/  @P0 SEL R0, R6, R0, !P3 ;  /* 0x0000000006000207 */ /* 0x000fe40005800000 */
[----:B------:R-:W-:Y:S02]  /*6f50*/  CS2R R48, SRZ ;  /* 0x0000000000307805 */ /* 0x000fe4000001ff00 */
[----:B------:R-:W-:Y:S02]  /*6f60*/  LEA R43, R36, UR44, 0x3 ;  /* 0x0000002c242b7c11 */ /* 0x000fe4000f8e18ff */
[----:B------:R-:W-:Y:S02]  /*6f70*/  @P1 LOP3.LUT R0, R0, 0x1, RZ, 0xc0, !PT ;  /* 0x0000000100001812 */ /* 0x000fe400078ec0ff */
[----:B------:R-:W-:Y:S02]  /*6f80*/  SHF.L.U32 R4, R83, 0x1f, RZ ;  /* 0x0000001f53047819 */ /* 0x000fe400000006ff */
[----:B------:R-:W-:Y:S02]  /*6f90*/  ISETP.NE.U32.OR P6, PT, R0, 0x1, !P1 ;  /* 0x000000010000780c */ /* 0x000fe40004fc5470 */
[----:B------:R-:W-:Y:S02]  /*6fa0*/  PLOP3.LUT P2, PT, PT, PT, UP1, 0x80, 0x8 ;  /* 0x000000000008781c */ /* 0x000fe40003f4f018 */
[----:B------:R-:W-:Y:S02]  /*6fb0*/  LEA.HI R39, R36, R36, RZ, 0x1 ;  /* 0x0000002424277211 */ /* 0x000fe400078f08ff */
[----:B------:R-:W-:Y:S02]  /*6fc0*/  SEL R5, RZ, 0xffffffff, P4 ;  /* 0xffffffffff057807 */ /* 0x000fe40002000000 */
[----:B------:R-:W-:Y:S05]  /*6fd0*/  P2R R2, PR, RZ, 0x40 ;  /* 0x00000040ff027803 */ /* 0x000fea0000000000 */
[----:B------:R-:W-:Y:S02]  /*6fe0*/  @P6 SHF.L.U32 R0, R80, 0x1f, RZ ;  /* 0x0000001f50006819 */ /* 0x000fe400000006ff */
[----:B------:R-:W-:Y:S02]  /*6ff0*/  @P2 SEL R5, R6, R5, !P3 ;  /* 0x0000000506052207 */ /* 0x000fe40005800000 */
[----:B------:R1:W2:Y:S02]  /*7000*/  @P6 SYNCS.PHASECHK.TRANS64.TRYWAIT P1, [R3+URZ+0x220], R0 ;  /* 0x00022000030065a7 */ /* 0x0002a400080211ff */
[----:B------:R-:W-:Y:S04]  /*7010*/  LOP3.LUT R5, R5, 0x1, RZ, 0xc0, !PT ;  /* 0x0000000105057812 */ /* 0x000fe800078ec0ff */
[----:B------:R-:W-:Y:S04]  /*7020*/  ISETP.NE.U32.AND P5, PT, R5, 0x1, PT ;  /* 0x000000010500780c */ /* 0x000fe80003fa5070 */
[----:B------:R-:W-:Y:S01]  /*7030*/  P2R R57, PR, RZ, 0x20 ;  /* 0x00000020ff397803 */ /* 0x000fe20000000000 */
[----:B------:R4:W3:Y:S01]  /*7040*/  SYNCS.PHASECHK.TRANS64.TRYWAIT P0, [R43+URZ+0x270], R4 ;  /* 0x000270042b0075a7 */ /* 0x0008e200080011ff */
[C---:B-1----:R-:W-:Y:S01]  /*7050*/  IMAD.SHL.U32 R0, R39.reuse, 0x40, RZ ;  /* 0x0000004027007824 */ /* 0x042fe200078e00ff */
[----:B------:R-:W-:Y:S04]  /*7060*/  LOP3.LUT R39, R39, 0xffe, RZ, 0xc0, !PT ;  /* 0x00000ffe27277812 */ /* 0x000fe800078ec0ff */
[----:B------:R-:W-:Y:S01]  /*7070*/  LOP3.LUT R0, R0, 0xffffff80, RZ, 0xc0, !PT ;  /* 0xffffff8000007812 */ /* 0x000fe200078ec0ff */
[----:B------:R-:W-:Y:S04]  /*7080*/  IMAD.IADD R39, R36, 0x1, -R39 ;  /* 0x0000000124277824 */ /* 0x000fe800078e0a27 */
[----:B------:R-:W-:Y:S04]  /*7090*/  IMAD.IADD R0, R37, 0x1, R0 ;  /* 0x0000000125007824 */ /* 0x000fe800078e0200 */
[----:B------:R-:W-:Y:S01]  /*70a0*/  IMAD R39, R39, 0x100000, R0 ;  /* 0x0010000027277824 */ /* 0x000fe200078e0200 */
[----:B--2---:R-:W-:Y:S01]  /*70b0*/  @P6 SEL R56, RZ, 0x1, !P1 ;  /* 0x00000001ff386807 */ /* 0x004fe20004800000 */
[----:B----4-:R-:W-:Y:S06]  /*70c0*/  @!P6 BRA `(.L_x_125) ;  /* 0x000000000080e947 */ /* 0x010fec0003800000 */
[----:B------:R-:W-:Y:S01]  /*70d0*/  @P5 IMAD R6, R81, 0x1000, R69 ;  /* 0x0000100051065824 */ /* 0x000fe200078e0245 */
[----:B------:R-:W-:Y:S01]  /*70e0*/  ISETP.NE.AND P1, PT, R56, RZ, PT ;  /* 0x000000ff3800720c */ /* 0x000fe20003f25270 */
[----:B------:R-:W-:Y:S01]  /*70f0*/  BSSY B0, `(.L_x_126) ;  /* 0x000000b000007945 */ /* 0x000fe20003800000 */
[----:B------:R-:W-:Y:S01]  /*7100*/  CS2R R50, SRZ ;  /* 0x0000000000327805 */ /* 0x000fe2000001ff00 */
[----:B------:R-:W-:Y:S01]  /*7110*/  @P5 VIADD R5, R6, UR44 ;  /* 0x0000002c06055c36 */ /* 0x000fe20008000000 */
[----:B------:R-:W-:Y:S02]  /*7120*/  CS2R R48, SRZ ;  /* 0x0000000000307805 */ /* 0x000fe4000001ff00 */
[----:B------:R-:W-:Y:S02]  /*7130*/  CS2R R46, SRZ ;  /* 0x00000000002e7805 */ /* 0x000fe4000001ff00 */
[----:B------:R-:W-:Y:S01]  /*7140*/  CS2R R44, SRZ ;  /* 0x00000000002c7805 */ /* 0x000fe2000001ff00 */
[----:B------:R-:W-:Y:S04]  /*7150*/  @P5 IMAD R5, R84, -0x10, R5 ;  /* 0xfffffff054055824 */ /* 0x000fe800078e0205 */
[----:B------:R-:W-:Y:S05]  /*7160*/  @P1 BRA `(.L_x_127) ;  /* 0x00000000000c1947 */ /* 0x000fea0003800000 */
[----:B------:R-:W-:Y:S04]  /*7170*/  SHF.L.U32 R0, R80, 0x1f, RZ ;  /* 0x0000001f50007819 */ /* 0x000fe800000006ff */
[----:B------:R-:W1:Y:S02]  /*7180*/  SYNCS.PHASECHK.TRANS64.TRYWAIT P1, [R3+URZ+0x220], R0 ;  /* 0x00022000030075a7 */ /* 0x000e6400080211ff */
[----:B-1----:R-:W-:Y:S05]  /*7190*/  @!P1 BRA `(.L_x_128) ;  /* 0x0000002c00e89947 */ /* 0x002fea0003800000 */
.L_x_127:
[----:B------:R-:W-:Y:S05]  /*71a0*/  BSYNC B0 ;  /* 0x0000000000007941 */ /* 0x000fea0003800000 */
.L_x_126:
[----:B------:R-:W-:Y:S01]  /*71b0*/  ISETP.NE.AND P1, PT, R57, RZ, PT ;  /* 0x000000ff3900720c */ /* 0x000fe20003f25270 */
[----:B-1----:R-:W-:Y:S02]  /*71c0*/  VIADD R3, R3, 0x230 ;  /* 0x0000023003037836 */ /* 0x002fe40000000000 */
[----:B------:R-:W-:Y:S02]  /*71d0*/  IMAD.U32 R0, RZ, RZ, UR45 ;  /* 0x0000002dff007e24 */ /* 0x000fe4000f8e00ff */
[----:B------:R-:W-:Y:S03]  /*71e0*/  VIADD R81, R81, 0x1 ;  /* 0x0000000151517836 */ /* 0x000fe60000000000 */
[----:B------:R-:W-:Y:S05]  /*71f0*/  PRMT R0, R0, 0x654, R3 ;  /* 0x0000065400007816 */ /* 0x000fea0000000003 */
[----:B------:R1:W2:Y:S04]  /*7200*/  @P1 LDS.128 R48, [R6+UR44+0x400] ;  /* 0x0004002c06301984 */ /* 0x0002a80008000c00 */
[----:B------:R1:W4:Y:S01]  /*7210*/  @P1 LDS.128 R44, [R5+0x410] ;  /* 0x00041000052c1984 */ /* 0x0003220000000c00 */
[C---:B------:R-:W-:Y:S01]  /*7220*/  ISETP.NE.AND P1, PT, R81.reuse, 0x2, PT ;  /* 0x000000025100780c */ /* 0x040fe20003f25270 */
[----:B------:R-:W-:Y:S01]  /*7230*/  @!PT LDS RZ, [RZ] ;  /* 0x00000000fffff984 */ /* 0x000fe20000000800 */
[----:B------:R-:W-:Y:S01]  /*7240*/  @!PT LDS RZ, [RZ] ;  /* 0x00000000fffff984 */ /* 0x000fe20000000800 */
[----:B------:R-:W-:Y:S01]  /*7250*/  @!PT LDS RZ, [RZ] ;  /* 0x00000000fffff984 */ /* 0x000fe20000000800 */
[----:B------:R-:W-:Y:S01]  /*7260*/  @!PT LDS RZ, [RZ] ;  /* 0x00000000fffff984 */ /* 0x000fe20000000800 */
[----:B------:R5:W-:Y:S06]  /*7270*/  MEMBAR.ALL.CTA ;  /* 0x0000000000007992 */ /* 0x000bec0000008000 */
[----:B-----5:R-:W5:Y:S01]  /*7280*/  FENCE.VIEW.ASYNC.S ;  /* 0x00000000000073c6 */ /* 0x020f620000000000 */
[----:B------:R-:W-:Y:S01]  /*7290*/  SEL R81, R81, RZ, P1 ;  /* 0x000000ff51517207 */ /* 0x000fe20000800000 */
[----:B-----5:R5:W-:Y:S02]  /*72a0*/  SYNCS.ARRIVE.TRANS64.RED.A1T0 RZ, [R0+URZ], RZ ;  /* 0x000000ff00ff79a7 */ /* 0x020be400081004ff */
[----:B-----5:R-:W-:Y:S04]  /*72b0*/  SEL R0, RZ, 0x1, P1 ;  /* 0x00000001ff007807 */ /* 0x020fe80000800000 */
[----:B-12---:R-:W-:Y:S02]  /*72c0*/  LOP3.LUT R80, R80, R0, RZ, 0x3c, !PT ;  /* 0x0000000050507212 */ /* 0x006fe400078e3cff */
.L_x_125:
[----:B------:R-:W-:Y:S05]  /*72d0*/  BSYNC B1 ;  /* 0x0000000000017941 */ /* 0x000fea0003800000 */
.L_x_124:
[----:B------:R-:W-:Y:S04]  /*72e0*/  SHF.R.U32.HI R0, RZ, 0x15, R39 ;  /* 0x00000015ff007819 */ /* 0x000fe80000011627 */
[----:B------:R-:W-:Y:S01]  /*72f0*/  LOP3.LUT P1, RZ, R0, 0x3, R75, 0x48, !PT ;  /* 0x0000000300ff7812 */ /* 0x000fe2000782484b */
[----:B------:R-:W-:Y:S01]  /*7300*/  @!UPT UIADD3 URZ, UPT, UPT, URZ, URZ, URZ ;  /* 0x000000fffffff290 */ /* 0x000fe2000fffe0ff */
[----:B---3--:R-:W-:Y:S11]  /*7310*/  @P0 BRA `(.L_x_129) ;  /* 0x0000000000080947 */ /* 0x008ff60003800000 */
[----:B------:R-:W1:Y:S02]  /*7320*/  SYNCS.PHASECHK.TRANS64.TRYWAIT P0, [R43+URZ+0x270], R4 ;  /* 0x000270042b0075a7 */ /* 0x000e6400080011ff */
[----:B-1----:R-:W-:Y:S05]  /*7330*/  @!P0 BRA `(.L_x_130) ;  /* 0x0000002c00948947 */ /* 0x002fea0003800000 */
.L_x_129:
        /* <DEDUP_REMOVED lines=8> */
[----:B------:R-:W5:Y:S01]  /*73c0*/  LDCU.64 UR4, c[0x4][0x10] ;  /* 0x01000200ff0477ac */ /* 0x000f620008000a00 */
[----:B--2---:R-:W-:Y:S01]  /*73d0*/  MOV R5, UR9 ;  /* 0x0000000900057c02 */ /* 0x004fe20008000f00 */
[----:B-1----:R-:W-:Y:S01]  /*73e0*/  IMAD.U32 R4, RZ, RZ, UR8 ;  /* 0x00000008ff047e24 */ /* 0x002fe2000f8e00ff */
[----:B---3--:R-:W-:Y:S01]  /*73f0*/  MOV R7, UR7 ;  /* 0x0000000700077c02 */ /* 0x008fe20008000f00 */
[----:B------:R-:W-:Y:S01]  /*7400*/  IMAD.U32 R6, RZ, RZ, UR6 ;  /* 0x00000006ff067e24 */ /* 0x000fe2000f8e00ff */
[----:B-----5:R-:W-:Y:S01]  /*7410*/  MOV R11, UR5 ;  /* 0x00000005000b7c02 */ /* 0x020fe20008000f00 */
[----:B------:R-:W-:Y:S02]  /*7420*/  IMAD.U32 R10, RZ, RZ, UR4 ;  /* 0x00000004ff0a7e24 */ /* 0x000fe4000f8e00ff */
[----:B------:R-:W-:Y:S07]  /*7430*/  LEPC R20, `(.L_x_131) ;  /* 0x000000001014794e */ /* 0x000fee0000000000 */
[----:B----4-:R-:W-:Y:S05]  /*7440*/  CALL.ABS.NOINC R14 ;  /* 0x000000000e007343 */ /* 0x010fea0003c00000 */
.L_x_131:
[----:B------:R-:W-:Y:S05]  /*7450*/  WARPSYNC.ALL ;  /* 0x0000000000007948 */ /* 0x000fea0003800000 */
[----:B------:R-:W-:Y:S01]  /*7460*/  R2UR UR4, R39 ;  /* 0x00000000270472ca */ /* 0x000fe200000e0000 */
[----:B------:R-:W-:Y:S01]  /*7470*/  BSSY.RECONVERGENT B0, `(.L_x_132) ;  /* 0x00000a0000007945 */ /* 0x000fe20003800200 */
[----:B------:R-:W-:Y:S02]  /*7480*/  ISETP.NE.AND P6, PT, R2, RZ, PT ;  /* 0x000000ff0200720c */ /* 0x000fe40003fc5270 */
[C---:B------:R-:W-:Y:S02]  /*7490*/  SHF.L.U32 R2, R48.reuse, 0x10, RZ ;  /* 0x0000001030027819 */ /* 0x040fe400000006ff */
[C---:B------:R-:W-:Y:S02]  /*74a0*/  PRMT R3, R48.reuse, 0x8880, RZ ;  /* 0x0000888030037816 */ /* 0x040fe400000000ff */
[----:B------:R-:W-:Y:S02]  /*74b0*/  SHF.L.U32 R41, R48, 0x8, RZ ;  /* 0x0000000830297819 */ /* 0x000fe400000006ff */
[----:B------:R-:W-:Y:S02]  /*74c0*/  SHF.L.U32 R42, R49, 0x10, RZ ;  /* 0x00000010312a7819 */ /* 0x000fe400000006ff */
[----:B------:R-:W-:Y:S01]  /*74d0*/  ISETP.NE.AND P0, PT, R86, RZ, PT ;  /* 0x000000ff5600720c */ /* 0x000fe20003f05270 */
[----:B-1----:R-:W-:Y:S01]  /*74e0*/  LDTM.16dp32bit_t0_t15.x32 R4, tmem[UR4] ;  /* 0x00000004000479ee */ /* 0x002fe20008a80000 */
[----:B------:R-:W1:Y:S01]  /*74f0*/  LDTM.16dp32bit_t16_t31.x32 R4, tmem[UR4+0x20] ;  /* 0x00002004000479ee */ /* 0x000e620008aa0000 */
[----:B------:R-:W-:Y:S01]  /*7500*/  SHF.R.S32.HI R42, RZ, 0x18, R42 ;  /* 0x00000018ff2a7819 */ /* 0x000fe2000001142a */
[C---:B-1----:R-:W-:Y:S01]  /*7510*/  IMAD R0, R38.reuse, R4, RZ ;  /* 0x0000000426007224 */ /* 0x042fe200078e02ff */
[----:B------:R-:W-:Y:S01]  /*7520*/  SHF.R.S32.HI R4, RZ, 0x18, R2 ;  /* 0x00000018ff047819 */ /* 0x000fe20000011402 */
[C---:B------:R-:W-:Y:S01]  /*7530*/  IMAD R2, R38.reuse, R5, RZ ;  /* 0x0000000526027224 */ /* 0x040fe200078e02ff */
[----:B------:R-:W-:Y:S01]  /*7540*/  SHF.R.S32.HI R5, RZ, 0x18, R41 ;  /* 0x00000018ff057819 */ /* 0x000fe20000011429 */
[----:B------:R-:W-:Y:S01]  /*7550*/  IMAD R0, R3, R40, R0 ;  /* 0x0000002803007224 */ /* 0x000fe200078e0200 */
[----:B------:R-:W-:Y:S01]  /*7560*/  PRMT R41, R49, 0x8880, RZ ;  /* 0x0000888031297816 */ /* 0x000fe200000000ff */
[----:B------:R-:W-:Y:S02]  /*7570*/  IMAD R3, R38, R6, RZ ;  /* 0x0000000626037224 */ /* 0x000fe400078e02ff */
[-C--:B------:R-:W-:Y:S01]  /*7580*/  IMAD R2, R4, R40.reuse, R2 ;  /* 0x0000002804027224 */ /* 0x080fe200078e0202 */
[----:B------:R-:W-:Y:S01]  /*7590*/  SHF.R.S32.HI R4, RZ, 0x18, R48 ;  /* 0x00000018ff047819 */ /* 0x000fe20000011430 */
[----:B------:R-:W-:Y:S02]  /*75a0*/  IMAD R7, R38, R7, RZ ;  /* 0x0000000726077224 */ /* 0x000fe400078e02ff */
[-C--:B------:R-:W-:Y:S02]  /*75b0*/  IMAD R3, R5, R40.reuse, R3 ;  /* 0x0000002805037224 */ /* 0x080fe400078e0203 */
[----:B------:R-:W-:Y:S02]  /*75c0*/  IMAD R7, R4, R40, R7 ;  /* 0x0000002804077224 */ /* 0x000fe400078e0207 */
[C---:B------:R-:W-:Y:S02]  /*75d0*/  IMAD R6, R38.reuse, R11, RZ ;  /* 0x0000000b26067224 */ /* 0x040fe400078e02ff */
[C---:B------:R-:W-:Y:S01]  /*75e0*/  IMAD R11, R38.reuse, R16, RZ ;  /* 0x00000010260b7224 */ /* 0x040fe200078e02ff */
[----:B------:R-:W-:Y:S01]  /*75f0*/  I2IP.S8.S32.SAT R52, R7, R3, RZ ;  /* 0x0000000307347239 */ /* 0x000fe200000014ff */
[C---:B------:R-:W-:Y:S02]  /*7600*/  IMAD R16, R38.reuse, R21, RZ ;  /* 0x0000001526107224 */ /* 0x040fe400078e02ff */
[----:B------:R-:W-:Y:S01]  /*7610*/  IMAD R21, R38, R26, RZ ;  /* 0x0000001a26157224 */ /* 0x000fe200078e02ff */
[----:B------:R-:W-:Y:S01]  /*7620*/  I2IP.S8.S32.SAT R52, R2, R0, R52 ;  /* 0x0000000002347239 */ /* 0x000fe20000001434 */
[C---:B------:R-:W-:Y:S01]  /*7630*/  IMAD R26, R38.reuse, R31, RZ ;  /* 0x0000001f261a7224 */ /* 0x040fe200078e02ff */
[----:B------:R-:W-:Y:S01]  /*7640*/  SHF.R.S32.HI R2, RZ, 0x18, R49 ;  /* 0x00000018ff027819 */ /* 0x000fe20000011431 */
[C---:B------:R-:W-:Y:S02]  /*7650*/  IMAD R3, R38.reuse, R8, RZ ;  /* 0x0000000826037224 */ /* 0x040fe400078e02ff */
[----:B------:R-:W-:Y:S02]  /*7660*/  IMAD.SHL.U32 R31, R49, 0x100, RZ ;  /* 0x00000100311f7824 */ /* 0x000fe400078e00ff */
[C---:B------:R-:W-:Y:S02]  /*7670*/  IMAD R8, R38.reuse, R13, RZ ;  /* 0x0000000d26087224 */ /* 0x040fe400078e02ff */
[C---:B------:R-:W-:Y:S01]  /*7680*/  IMAD R13, R38.reuse, R18, RZ ;  /* 0x00000012260d7224 */ /* 0x040fe200078e02ff */
[----:B------:R-:W-:Y:S01]  /*7690*/  SHF.R.S32.HI R0, RZ, 0x18, R31 ;  /* 0x00000018ff007819 */ /* 0x000fe2000001141f */
[----:B------:R-:W-:Y:S01]  /*76a0*/  IMAD R18, R38, R23, RZ ;  /* 0x0000001726127224 */ /* 0x000fe200078e02ff */
[----:B------:R-:W-:Y:S01]  /*76b0*/  SHF.L.U32 R31, R50, 0x10, RZ ;  /* 0x00000010321f7819 */ /* 0x000fe200000006ff */
[C---:B------:R-:W-:Y:S02]  /*76c0*/  IMAD R4, R38.reuse, R9, RZ ;  /* 0x0000000926047224 */ /* 0x040fe400078e02ff */
[C---:B------:R-:W-:Y:S01]  /*76d0*/  IMAD R23, R38.reuse, R28, RZ ;  /* 0x0000001c26177224 */ /* 0x040fe200078e02ff */
[----:B------:R-:W-:Y:S01]  /*76e0*/  SHF.R.S32.HI R31, RZ, 0x18, R31 ;  /* 0x00000018ff1f7819 */ /* 0x000fe2000001141f */
[C---:B------:R-:W-:Y:S02]  /*76f0*/  IMAD R7, R38.reuse, R12, RZ ;  /* 0x0000000c26077224 */ /* 0x040fe400078e02ff */
[----:B------:R-:W-:Y:S01]  /*7700*/  IMAD R28, R38, R33, RZ ;  /* 0x00000021261c7224 */ /* 0x000fe200078e02ff */
[----:B------:R-:W-:Y:S01]  /*7710*/  PRMT R33, R50, 0x8880, RZ ;  /* 0x0000888032217816 */ /* 0x000fe200000000ff */
[----:B------:R-:W-:Y:S02]  /*7720*/  IMAD R3, R41, R40, R3 ;  /* 0x0000002829037224 */ /* 0x000fe400078e0203 */
[C---:B------:R-:W-:Y:S02]  /*7730*/  IMAD R12, R38.reuse, R17, RZ ;  /* 0x00000011260c7224 */ /* 0x040fe400078e02ff */
[C---:B------:R-:W-:Y:S02]  /*7740*/  IMAD R5, R38.reuse, R10, RZ ;  /* 0x0000000a26057224 */ /* 0x040fe400078e02ff */
[----:B------:R-:W-:Y:S02]  /*7750*/  IMAD R17, R38, R22, RZ ;  /* 0x0000001626117224 */ /* 0x000fe400078e02ff */
[----:B------:R-:W-:Y:S02]  /*7760*/  IMAD R4, R42, R40, R4 ;  /* 0x000000282a047224 */ /* 0x000fe400078e0204 */
[C---:B------:R-:W-:Y:S02]  /*7770*/  IMAD R22, R38.reuse, R27, RZ ;  /* 0x0000001b26167224 */ /* 0x040fe400078e02ff */
[----:B------:R-:W-:Y:S01]  /*7780*/  IMAD R27, R38, R32, RZ ;  /* 0x00000020261b7224 */ /* 0x000fe200078e02ff */
[----:B------:R-:W-:Y:S01]  /*7790*/  SHF.L.U32 R32, R50, 0x8, RZ ;  /* 0x0000000832207819 */ /* 0x000fe200000006ff */
[-C--:B------:R-:W-:Y:S02]  /*77a0*/  IMAD R5, R0, R40.reuse, R5 ;  /* 0x0000002800057224 */ /* 0x080fe400078e0205 */
[----:B------:R-:W-:Y:S01]  /*77b0*/  IMAD.MOV.U32 R0, RZ, RZ, R33 ;  /* 0x000000ffff007224 */ /* 0x000fe200078e0021 */
[----:B------:R-:W-:Y:S01]  /*77c0*/  SHF.R.S32.HI R32, RZ, 0x18, R32 ;  /* 0x00000018ff207819 */ /* 0x000fe20000011420 */
[-C--:B------:R-:W-:Y:S01]  /*77d0*/  IMAD R6, R2, R40.reuse, R6 ;  /* 0x0000002802067224 */ /* 0x080fe200078e0206 */
[----:B------:R-:W-:Y:S01]  /*77e0*/  SHF.R.S32.HI R2, RZ, 0x18, R50 ;  /* 0x00000018ff027819 */ /* 0x000fe20000011432 */
[----:B------:R-:W-:Y:S01]  /*77f0*/  IMAD R7, R0, R40, R7 ;  /* 0x0000002800077224 */ /* 0x000fe200078e0207 */
[----:B------:R-:W-:Y:S01]  /*7800*/  PRMT R0, R51, 0x8880, RZ ;  /* 0x0000888033007816 */ /* 0x000fe200000000ff */
[----:B------:R-:W-:Y:S01]  /*7810*/  IMAD R9, R38, R14, RZ ;  /* 0x0000000e26097224 */ /* 0x000fe200078e02ff */
[----:B------:R-:W-:Y:S01]  /*7820*/  I2IP.S8.S32.SAT R6, R6, R5, RZ ;  /* 0x0000000506067239 */ /* 0x000fe200000014ff */
[-C--:B------:R-:W-:Y:S01]  /*7830*/  IMAD R8, R31, R40.reuse, R8 ;  /* 0x000000281f087224 */ /* 0x080fe200078e0208 */
[C---:B------:R-:W-:Y:S01]  /*7840*/  SHF.L.U32 R31, R51.reuse, 0x8, RZ ;  /* 0x00000008331f7819 */ /* 0x040fe200000006ff */
[----:B------:R-:W-:Y:S01]  /*7850*/  IMAD R10, R38, R15, RZ ;  /* 0x0000000f260a7224 */ /* 0x000fe200078e02ff */
[----:B------:R-:W-:Y:S01]  /*7860*/  I2IP.S8.S32.SAT R53, R4, R3, R6 ;  /* 0x0000000304357239 */ /* 0x000fe20000001406 */
[-C--:B------:R-:W-:Y:S01]  /*7870*/  IMAD R9, R32, R40.reuse, R9 ;  /* 0x0000002820097224 */ /* 0x080fe200078e0209 */
[----:B------:R-:W-:Y:S01]  /*7880*/  SHF.R.S32.HI R5, RZ, 0x18, R31 ;  /* 0x00000018ff057819 */ /* 0x000fe2000001141f */
[-C--:B------:R-:W-:Y:S01]  /*7890*/  IMAD R10, R2, R40.reuse, R10 ;  /* 0x00000028020a7224 */ /* 0x080fe200078e020a */
[----:B------:R-:W-:Y:S01]  /*78a0*/  SHF.L.U32 R2, R51, 0x10, RZ ;  /* 0x0000001033027819 */ /* 0x000fe200000006ff */
[----:B------:R-:W-:Y:S01]  /*78b0*/  IMAD R11, R0, R40, R11 ;  /* 0x00000028000b7224 */ /* 0x000fe200078e020b */
[----:B------:R-:W-:Y:S01]  /*78c0*/  SHF.R.S32.HI R0, RZ, 0x18, R51 ;  /* 0x00000018ff007819 */ /* 0x000fe20000011433 */
[C---:B------:R-:W-:Y:S01]  /*78d0*/  IMAD R15, R38.reuse, R20, RZ ;  /* 0x00000014260f7224 */ /* 0x040fe200078e02ff */
[----:B------:R-:W-:Y:S01]  /*78e0*/  SHF.R.S32.HI R2, RZ, 0x18, R2 ;  /* 0x00000018ff027819 */ /* 0x000fe20000011402 */
[C---:B------:R-:W-:Y:S01]  /*78f0*/  IMAD R14, R38.reuse, R19, RZ ;  /* 0x00000013260e7224 */ /* 0x040fe200078e02ff */
[C---:B----4-:R-:W-:Y:S01]  /*7900*/  SHF.L.U32 R4, R45.reuse, 0x10, RZ ;  /* 0x000000102d047819 */ /* 0x050fe200000006ff */
[----:B------:R-:W-:Y:S01]  /*7910*/  IMAD R19, R38, R24, RZ ;  /* 0x0000001826137224 */ /* 0x000fe200078e02ff */
[----:B------:R-:W-:Y:S01]  /*7920*/  PRMT R3, R45, 0x8880, RZ ;  /* 0x000088802d037816 */ /* 0x000fe200000000ff */
[-C--:B------:R-:W-:Y:S01]  /*7930*/  IMAD R12, R2, R40.reuse, R12 ;  /* 0x00000028020c7224 */ /* 0x080fe200078e020c */
[----:B------:R-:W-:Y:S01]  /*7940*/  PRMT R2, R44, 0x8880, RZ ;  /* 0x000088802c027816 */ /* 0x000fe200000000ff */
[-C--:B------:R-:W-:Y:S01]  /*7950*/  IMAD R13, R5, R40.reuse, R13 ;  /* 0x00000028050d7224 */ /* 0x080fe200078e020d */
[----:B------:R-:W-:Y:S01]  /*7960*/  SHF.R.S32.HI R4, RZ, 0x18, R4 ;  /* 0x00000018ff047819 */ /* 0x000fe20000011404 */
[----:B------:R-:W-:Y:S01]  /*7970*/  IMAD R14, R0, R40, R14 ;  /* 0x00000028000e7224 */ /* 0x000fe200078e020e */
[----:B------:R-:W-:Y:S01]  /*7980*/  MOV R0, R2 ;  /* 0x0000000200007202 */ /* 0x000fe20000000f00 */
[----:B------:R-:W-:Y:S01]  /*7990*/  IMAD.U32 R5, R44, 0x10000, RZ ;  /* 0x000100002c057824 */ /* 0x000fe200078e00ff */
[----:B------:R-:W-:Y:S01]  /*79a0*/  I2IP.S8.S32.SAT R9, R10, R9, RZ ;  /* 0x000000090a097239 */ /* 0x000fe200000014ff */
[----:B------:R-:W-:Y:S01]  /*79b0*/  IMAD R20, R38, R25, RZ ;  /* 0x0000001926147224 */ /* 0x000fe200078e02ff */
[----:B------:R-:W-:Y:S01]  /*79c0*/  I2IP.S8.S32.SAT R13, R14, R13, RZ ;  /* 0x0000000d0e0d7239 */ /* 0x000fe200000014ff */
[----:B------:R-:W-:Y:S01]  /*79d0*/  IMAD R15, R0, R40, R15 ;  /* 0x00000028000f7224 */ /* 0x000fe200078e020f */
[----:B------:R-:W-:Y:S01]  /*79e0*/  SHF.R.S32.HI R2, RZ, 0x18, R5 ;  /* 0x00000018ff027819 */ /* 0x000fe20000011405 */
[----:B------:R-:W-:Y:S01]  /*79f0*/  IMAD R24, R38, R29, RZ ;  /* 0x0000001d26187224 */ /* 0x000fe200078e02ff */
[----:B------:R-:W-:Y:S01]  /*7a00*/  SHF.L.U32 R0, R44, 0x8, RZ ;  /* 0x000000082c007819 */ /* 0x000fe200000006ff */
[----:B------:R-:W-:Y:S01]  /*7a10*/  IMAD R25, R38, R30, RZ ;  /* 0x0000001e26197224 */ /* 0x000fe200078e02ff */
[----:B------:R-:W-:Y:S01]  /*7a20*/  I2IP.S8.S32.SAT R54, R8, R7, R9 ;  /* 0x0000000708367239 */ /* 0x000fe20000001409 */
[----:B------:R-:W-:Y:S01]  /*7a30*/  IMAD R16, R2, R40, R16 ;  /* 0x0000002802107224 */ /* 0x000fe200078e0210 */
[----:B------:R-:W-:Y:S01]  /*7a40*/  SHF.R.S32.HI R0, RZ, 0x18, R0 ;  /* 0x00000018ff007819 */ /* 0x000fe20000011400 */
[----:B------:R-:W-:Y:S01]  /*7a50*/  IMAD R29, R38, R34, RZ ;  /* 0x00000022261d7224 */ /* 0x000fe200078e02ff */
[----:B------:R-:W-:Y:S01]  /*7a60*/  SHF.R.S32.HI R2, RZ, 0x18, R44 ;  /* 0x00000018ff027819 */ /* 0x000fe2000001142c */
[----:B------:R-:W-:Y:S01]  /*7a70*/  IMAD.SHL.U32 R5, R45, 0x100, RZ ;  /* 0x000001002d057824 */ /* 0x000fe200078e00ff */
[----:B------:R-:W-:Y:S01]  /*7a80*/  I2IP.S8.S32.SAT R55, R12, R11, R13 ;  /* 0x0000000b0c377239 */ /* 0x000fe2000000140d */
[-C--:B------:R-:W-:Y:S02]  /*7a90*/  IMAD R17, R0, R40.reuse, R17 ;  /* 0x0000002800117224 */ /* 0x080fe400078e0211 */
[-C--:B------:R-:W-:Y:S01]  /*7aa0*/  IMAD R18, R2, R40.reuse, R18 ;  /* 0x0000002802127224 */ /* 0x080fe200078e0212 */
[----:B------:R-:W-:Y:S01]  /*7ab0*/  SHF.R.S32.HI R0, RZ, 0x18, R5 ;  /* 0x00000018ff007819 */ /* 0x000fe20000011405 */
[-C--:B------:R-:W-:Y:S01]  /*7ac0*/  IMAD R19, R3, R40.reuse, R19 ;  /* 0x0000002803137224 */ /* 0x080fe200078e0213 */
[----:B------:R-:W-:Y:S01]  /*7ad0*/  SHF.R.S32.HI R2, RZ, 0x18, R45 ;  /* 0x00000018ff027819 */ /* 0x000fe2000001142d */
[-C--:B------:R-:W-:Y:S01]  /*7ae0*/  IMAD R20, R4, R40.reuse, R20 ;  /* 0x0000002804147224 */ /* 0x080fe200078e0214 */
[----:B------:R-:W-:Y:S01]  /*7af0*/  SHF.L.U32 R4, R46, 0x10, RZ ;  /* 0x000000102e047819 */ /* 0x000fe200000006ff */
[-C--:B------:R-:W-:Y:S01]  /*7b00*/  IMAD R21, R0, R40.reuse, R21 ;  /* 0x0000002800157224 */ /* 0x080fe200078e0215 */
[C---:B------:R-:W-:Y:S01]  /*7b10*/  PRMT R0, R46.reuse, 0x8880, RZ ;  /* 0x000088802e007816 */ /* 0x040fe200000000ff */
[----:B------:R1:W-:Y:S01]  /*7b20*/  STS.128 [R69+UR44+0x2400], R52 ;  /* 0x0024003445007988 */ /* 0x0003e20008000c2c */
[----:B------:R-:W-:Y:S01]  /*7b30*/  SHF.L.U32 R3, R46, 0x8, RZ ;  /* 0x000000082e037819 */ /* 0x000fe200000006ff */
[-C--:B------:R-:W-:Y:S01]  /*7b40*/  IMAD R22, R2, R40.reuse, R22 ;  /* 0x0000002802167224 */ /* 0x080fe200078e0216 */
[----:B------:R-:W-:Y:S01]  /*7b50*/  SHF.R.S32.HI R2, RZ, 0x18, R4 ;  /* 0x00000018ff027819 */ /* 0x000fe20000011404 */
[-C--:B------:R-:W-:Y:S01]  /*7b60*/  IMAD R23, R0, R40.reuse, R23 ;  /* 0x0000002800177224 */ /* 0x080fe200078e0217 */
[----:B------:R-:W-:Y:S01]  /*7b70*/  SHF.R.S32.HI R3, RZ, 0x18, R3 ;  /* 0x00000018ff037819 */ /* 0x000fe20000011403 */
[----:B------:R-:W-:Y:S01]  /*7b80*/  IMAD R30, R38, R35, RZ ;  /* 0x00000023261e7224 */ /* 0x000fe200078e02ff */
[----:B------:R-:W-:Y:S01]  /*7b90*/  SHF.R.S32.HI R0, RZ, 0x18, R46 ;  /* 0x00000018ff007819 */ /* 0x000fe2000001142e */
[-C--:B------:R-:W-:Y:S01]  /*7ba0*/  IMAD R24, R2, R40.reuse, R24 ;  /* 0x0000002802187224 */ /* 0x080fe200078e0218 */
[----:B------:R-:W-:Y:S01]  /*7bb0*/  PRMT R2, R47, 0x8880, RZ ;  /* 0x000088802f027816 */ /* 0x000fe200000000ff */
[-C--:B------:R-:W-:Y:S01]  /*7bc0*/  IMAD R25, R3, R40.reuse, R25 ;  /* 0x0000002803197224 */ /* 0x080fe200078e0219 */
[C---:B------:R-:W-:Y:S01]  /*7bd0*/  SHF.L.U32 R3, R47.reuse, 0x10, RZ ;  /* 0x000000102f037819 */ /* 0x040fe200000006ff */
[----:B------:R-:W-:Y:S01]  /*7be0*/  IMAD.SHL.U32 R4, R47, 0x100, RZ ;  /* 0x000001002f047824 */ /* 0x000fe200078e00ff */
[----:B------:R-:W-:Y:S01]  /*7bf0*/  SHF.R.S32.HI R5, RZ, 0x18, R47 ;  /* 0x00000018ff057819 */ /* 0x000fe2000001142f */
[-C--:B------:R-:W-:Y:S01]  /*7c00*/  IMAD R26, R0, R40.reuse, R26 ;  /* 0x00000028001a7224 */ /* 0x080fe200078e021a */
[----:B------:R-:W-:Y:S01]  /*7c10*/  SHF.R.S32.HI R3, RZ, 0x18, R3 ;  /* 0x00000018ff037819 */ /* 0x000fe20000011403 */
[-C--:B------:R-:W-:Y:S01]  /*7c20*/  IMAD R27, R2, R40.reuse, R27 ;  /* 0x00000028021b7224 */ /* 0x080fe200078e021b */
[----:B------:R-:W-:Y:S02]  /*7c30*/  SHF.R.S32.HI R4, RZ, 0x18, R4 ;  /* 0x00000018ff047819 */ /* 0x000fe40000011404 */
[----:B------:R-:W-:Y:S01]  /*7c40*/  I2IP.S8.S32.SAT R17, R18, R17, RZ ;  /* 0x0000001112117239 */ /* 0x000fe200000014ff */
[-C--:B------:R-:W-:Y:S01]  /*7c50*/  IMAD R28, R3, R40.reuse, R28 ;  /* 0x00000028031c7224 */ /* 0x080fe200078e021c */
[----:B------:R-:W-:Y:S01]  /*7c60*/  I2IP.S8.S32.SAT R21, R22, R21, RZ ;  /* 0x0000001516157239 */ /* 0x000fe200000014ff */
[-C--:B------:R-:W-:Y:S01]  /*7c70*/  IMAD R29, R4, R40.reuse, R29 ;  /* 0x00000028041d7224 */ /* 0x080fe200078e021d */
[----:B------:R-:W-:Y:S01]  /*7c80*/  I2IP.S8.S32.SAT R16, R16, R15, R17 ;  /* 0x0000000f10107239 */ /* 0x000fe20000001411 */
[----:B------:R-:W-:Y:S01]  /*7c90*/  IMAD R30, R5, R40, R30 ;  /* 0x00000028051e7224 */ /* 0x000fe200078e021e */
[----:B------:R-:W-:Y:S02]  /*7ca0*/  I2IP.S8.S32.SAT R17, R20, R19, R21 ;  /* 0x0000001314117239 */ /* 0x000fe40000001415 */
[----:B------:R-:W-:Y:S02]  /*7cb0*/  I2IP.S8.S32.SAT R18, R26, R25, RZ ;  /* 0x000000191a127239 */ /* 0x000fe400000014ff */
[----:B------:R-:W-:Y:S02]  /*7cc0*/  I2IP.S8.S32.SAT R19, R30, R29, RZ ;  /* 0x0000001d1e137239 */ /* 0x000fe400000014ff */
[----:B------:R-:W-:Y:S02]  /*7cd0*/  IADD3 R2, PT, PT, R69, UR44, RZ ;  /* 0x0000002c45027c10 */ /* 0x000fe4000fffe0ff */
[----:B------:R-:W-:Y:S02]  /*7ce0*/  SHF.L.U32 R0, R79, 0x4, RZ ;  /* 0x000000044f007819 */ /* 0x000fe400000006ff */
[----:B------:R-:W-:Y:S02]  /*7cf0*/  I2IP.S8.S32.SAT R18, R24, R23, R18 ;  /* 0x0000001718127239 */ /* 0x000fe40000001412 */
[----:B------:R-:W-:Y:S02]  /*7d00*/  I2IP.S8.S32.SAT R19, R28, R27, R19 ;  /* 0x0000001b1c137239 */ /* 0x000fe40000001413 */
[----:B------:R-:W-:Y:S02]  /*7d10*/  IADD3 R87, PT, PT, R2, R0, RZ ;  /* 0x0000000002577210 */ /* 0x000fe40007ffe0ff */
[----:B------:R-:W-:Y:S02]  /*7d20*/  LEA R3, R81, UR44, 0x3 ;  /* 0x0000002c51037c11 */ /* 0x000fe4000f8e18ff */
[----:B------:R-:W-:Y:S01]  /*7d30*/  @P6 SHF.L.U32 R4, R80, 0x1f, RZ ;  /* 0x0000001f50046819 */ /* 0x000fe200000006ff */
[----:B------:R1:W-:Y:S01]  /*7d40*/  STS.128 [R87+0x2410], R16 ;  /* 0x0024101057007388 */ /* 0x0003e20000000c00 */
[----:B------:R-:W-:Y:S01]  /*7d50*/  @!PT LDS RZ, [RZ] ;  /* 0x00000000fffff984 */ /* 0x000fe20000000800 */
[----:B------:R-:W-:Y:S01]  /*7d60*/  @!PT LDS RZ, [RZ] ;  /* 0x00000000fffff984 */ /* 0x000fe20000000800 */
[----:B------:R-:W-:Y:S01]  /*7d70*/  @!PT LDS RZ, [RZ] ;  /* 0x00000000fffff984 */ /* 0x000fe20000000800 */
[----:B------:R-:W-:Y:S01]  /*7d80*/  @!PT LDS RZ, [RZ] ;  /* 0x00000000fffff984 */ /* 0x000fe20000000800 */
[----:B------:R2:W-:Y:S07]  /*7d90*/  MEMBAR.ALL.CTA ;  /* 0x0000000000007992 */ /* 0x0005ee0000008000 */
[----:B--2---:R-:W2:Y:S02]  /*7da0*/  FENCE.VIEW.ASYNC.S ;  /* 0x00000000000073c6 */ /* 0x004ea40000000000 */
[----:B--2---:R-:W-:Y:S06]  /*7db0*/  BAR.SYNC.DEFER_BLOCKING 0x1, 0x80 ;  /* 0x0042000000007b1d */ /* 0x004fec0000010000 */
[----:B------:R-:W-:Y:S05]  /*7dc0*/  @P0 BRA `(.L_x_133) ;  /* 0x0000000000280947 */ /* 0x000fea0003800000 */
[----:B------:R-:W2:Y:S01]  /*7dd0*/  LDCU.64 UR6, c[0x0][0x348] ;  /* 0x00006900ff0677ac */ /* 0x000ea20008000a00 */
[----:B------:R-:W-:Y:S01]  /*7de0*/  UIADD3 UR4, UPT, UPT, UR44, 0x2400, URZ ;  /* 0x000024002c047890 */ /* 0x000fe2000fffe0ff */
[----:B------:R-:W-:Y:S05]  /*7df0*/  UMOV UR51, UR36 ;  /* 0x0000002400337c82 */ /* 0x000fea0008000000 */
[----:B------:R-:W-:Y:S04]  /*7e00*/  MOV R85, UR4 ;  /* 0x0000000400557c02 */ /* 0x000fe80008000f00 */
[----:B------:R-:W-:Y:S01]  /*7e10*/  R2UR UR48, R85 ;  /* 0x00000000553072ca */ /* 0x000fe200000e0000 */
[----:B--2---:R-:W-:Y:S04]  /*7e20*/  UIADD3 UR4, UP0, UPT, UR6, 0x680, URZ ;  /* 0x0000068006047890 */ /* 0x004fe8000ff1e0ff */
[----:B------:R-:W-:Y:S09]  /*7e30*/  UIADD3.X UR5, UPT, UPT, URZ, UR7, URZ, UP0, !UPT ;  /* 0x00000007ff057290 */ /* 0x000ff200087fe4ff */
[----:B------:R2:W-:Y:S01]  /*7e40*/  UTMASTG.3D [UR48], [UR4] ;  /* 0x00000030040073b5 */ /* 0x0005e20008010000 */
[----:B------:R0:W-:Y:S01]  /*7e50*/  UTMACMDFLUSH ;  /* 0x00000000000079b7 */ /* 0x0001e20000000000 */
[----:B--2---:R-:W-:Y:S04]  /*7e60*/  DEPBAR.LE SB0, 0x1 ;  /* 0x000080400000791a */ /* 0x004fe80000000000 */
.L_x_133:
[----:B------:R-:W-:Y:S05]  /*7e70*/  BSYNC.RECONVERGENT B0 ;  /* 0x0000000000007941 */ /* 0x000fea0003800200 */
.L_x_132:
[----:B------:R-:W-:Y:S06]  /*7e80*/  BAR.SYNC.DEFER_BLOCKING 0x1, 0x80 ;  /* 0x0042000000007b1d */ /* 0x000fec0000010000 */
[----:B------:R-:W2:Y:S01]  /*7e90*/  @P6 SYNCS.PHASECHK.TRANS64.TRYWAIT P0, [R3+URZ+0x220], R4 ;  /* 0x00022004030065a7 */ /* 0x000ea200080011ff */
[----:B------:R-:W-:Y:S01]  /*7ea0*/  BSSY B1, `(.L_x_134) ;  /* 0x000001f000017945 */ /* 0x000fe20003800000 */
[----:B--2---:R-:W-:Y:S03]  /*7eb0*/  @P6 SEL R56, RZ, 0x1, !P0 ;  /* 0x00000001ff386807 */ /* 0x004fe60004000000 */
[----:B------:R-:W-:Y:S05]  /*7ec0*/  @!P6 BRA `(.L_x_135) ;  /* 0x000000000070e947 */ /* 0x000fea0003800000 */
[----:B------:R-:W-:Y:S01]  /*7ed0*/  ISETP.NE.AND P1, PT, R57, RZ, PT ;  /* 0x000000ff3900720c */ /* 0x000fe20003f25270 */
[----:B------:R-:W-:Y:S01]  /*7ee0*/  BSSY B0, `(.L_x_136) ;  /* 0x0000008000007945 */ /* 0x000fe20003800000 */
[----:B------:R-:W-:Y:S11]  /*7ef0*/  ISETP.NE.AND P0, PT, R56, RZ, PT ;  /* 0x000000ff3800720c */ /* 0x000ff60003f05270 */
[----:B------:R-:W-:Y:S04]  /*7f00*/  @P1 IMAD R2, R81, 0x1000, R2 ;  /* 0x0000100051021824 */ /* 0x000fe800078e0202 */
[----:B------:R-:W-:Y:S01]  /*7f10*/  @P1 IMAD.IADD R4, R0, 0x1, R2 ;  /* 0x0000000100041824 */ /* 0x000fe200078e0202 */
[----:B------:R-:W-:Y:S06]  /*7f20*/  @P0 BRA `(.L_x_137) ;  /* 0x00000000000c0947 */ /* 0x000fec0003800000 */
[----:B------:R-:W-:Y:S04]  /*7f30*/  SHF.L.U32 R0, R80, 0x1f, RZ ;  /* 0x0000001f50007819 */ /* 0x000fe800000006ff */
[----:B------:R-:W2:Y:S02]  /*7f40*/  SYNCS.PHASECHK.TRANS64.TRYWAIT P0, [R3+URZ+0x220], R0 ;  /* 0x00022000030075a7 */ /* 0x000ea400080011ff */
[----:B--2---:R-:W-:Y:S05]  /*7f50*/  @!P0 BRA `(.L_x_138) ;  /* 0x0000002000a08947 */ /* 0x004fea0003800000 */
.L_x_137:
[----:B------:R-:W-:Y:S05]  /*7f60*/  BSYNC B0 ;  /* 0x0000000000007941 */ /* 0x000fea0003800000 */
.L_x_136:
[----:B------:R-:W-:Y:S01]  /*7f70*/  ISETP.NE.AND P0, PT, R57, RZ, PT ;  /* 0x000000ff3900720c */ /* 0x000fe20003f05270 */
[----:B--2---:R-:W-:Y:S02]  /*7f80*/  VIADD R3, R3, 0x230 ;  /* 0x0000023003037836 */ /* 0x004fe40000000000 */
[----:B------:R-:W-:Y:S02]  /*7f90*/  IMAD.U32 R0, RZ, RZ, UR45 ;  /* 0x0000002dff007e24 */ /* 0x000fe4000f8e00ff */
[----:B------:R-:W-:Y:S03]  /*7fa0*/  VIADD R81, R81, 0x1 ;  /* 0x0000000151517836 */ /* 0x000fe60000000000 */
[----:B------:R-:W-:Y:S05]  /*7fb0*/  PRMT R0, R0, 0x654, R3 ;  /* 0x0000065400007816 */ /* 0x000fea0000000003 */
[----:B------:R2:W3:Y:S04]  /*7fc0*/  @P0 LDS.128 R48, [R2+0x400] ;  /* 0x0004000002300984 */ /* 0x0004e80000000c00 */
        /* <DEDUP_REMOVED lines=11> */
[----:B--23--:R-:W-:Y:S02]  /*8080*/  LOP3.LUT R80, R80, R0, RZ, 0x3c, !PT ;  /* 0x0000000050507212 */ /* 0x00cfe400078e3cff */
.L_x_135:
[----:B------:R-:W-:Y:S05]  /*8090*/  BSYNC B1 ;  /* 0x0000000000017941 */ /* 0x000fea0003800000 */
.L_x_134:
[----:B------:R-:W-:Y:S05]  /*80a0*/  VIADD R0, R39, 0x40 ;  /* 0x0000004027007836 */ /* 0x000fea0000000000 */
[----:B------:R-:W-:Y:S04]  /*80b0*/  SHF.R.U32.HI R0, RZ, 0x15, R0 ;  /* 0x00000015ff007819 */ /* 0x000fe80000011600 */
[----:B------:R-:W-:Y:S11]  /*80c0*/  LOP3.LUT P0, RZ, R0, 0x3, R75, 0x48, !PT ;  /* 0x0000000300ff7812 */ /* 0x000ff6000780484b */
[----:B------:R-:W-:Y:S02]  /*80d0*/  @!UPT UIADD3 URZ, UPT, UPT, URZ, URZ, URZ ;  /* 0x000000fffffff290 */ /* 0x000fe4000fffe0ff */
[----:B------:R-:W-:Y:S05]  /*80e0*/  @!P0 BRA `(.L_x_139) ;  /* 0x0000000000408947 */ /* 0x000fea0003800000 */
[----:B------:R-:W2:Y:S01]  /*80f0*/  LDCU.64 UR8, c[0x4][0x70] ;  /* 0x01000e00ff0877ac */ /* 0x000ea20008000a00 */
[----:B------:R-:W-:Y:S01]  /*8100*/  MOV R3, 0x0 ;  /* 0x0000000000037802 */ /* 0x000fe20000000f00 */
[----:B------:R-:W-:Y:S02]  /*8110*/  HFMA2 R12, -RZ, RZ, 0, 5.9604644775390625e-08 ;  /* 0x00000001ff0c7431 */ /* 0x000fe400000001ff */
[----:B------:R-:W-:Y:S02]  /*8120*/  IMAD.MOV.U32 R8, RZ, RZ, 0x192 ;  /* 0x00000192ff087424 */ /* 0x000fe400078e00ff */
[----:B------:R-:W-:Y:S01]  /*8130*/  IMAD.MOV.U32 R13, RZ, RZ, RZ ;  /* 0x000000ffff0d7224 */ /* 0x000fe200078e00ff */
[----:B------:R-:W3:Y:S01]  /*8140*/  LDCU.64 UR6, c[0x4][0x78] ;  /* 0x01000f00ff0677ac */ /* 0x000ee20008000a00 */
[----:B------:R-:W1:Y:S01]  /*8150*/  LDC.64 R2, c[0x4][R3] ;  /* 0x0100000003027b82 */ /* 0x000e620000000a00 */
[----:B------:R-:W5:Y:S01]  /*8160*/  LDCU.64 UR4, c[0x4][0x10] ;  /* 0x01000200ff0477ac */ /* 0x000f620008000a00 */
[----:B--2---:R-:W-:Y:S01]  /*8170*/  MOV R5, UR9 ;  /* 0x0000000900057c02 */ /* 0x004fe20008000f00 */
[----:B------:R-:W-:Y:S01]  /*8180*/  IMAD.U32 R4, RZ, RZ, UR8 ;  /* 0x00000008ff047e24 */ /* 0x000fe2000f8e00ff */
[----:B---3--:R-:W-:Y:S01]  /*8190*/  MOV R7, UR7 ;  /* 0x0000000700077c02 */ /* 0x008fe20008000f00 */
[----:B------:R-:W-:Y:S01]  /*81a0*/  IMAD.U32 R6, RZ, RZ, UR6 ;  /* 0x00000006ff067e24 */ /* 0x000fe2000f8e00ff */
[----:B-----5:R-:W-:Y:S01]  /*81b0*/  MOV R11, UR5 ;  /* 0x00000005000b7c02 */ /* 0x020fe20008000f00 */
[----:B------:R-:W-:Y:S02]  /*81c0*/  IMAD.U32 R10, RZ, RZ, UR4 ;  /* 0x00000004ff0a7e24 */ /* 0x000fe4000f8e00ff */
[----:B------:R-:W-:Y:S07]  /*81d0*/  LEPC R20, `(.L_x_139) ;  /* 0x000000001014794e */ /* 0x000fee0000000000 */
[----:B-1--4-:R-:W-:Y:S05]  /*81e0*/  CALL.ABS.NOINC R2 ;  /* 0x0000000002007343 */ /* 0x012fea0003c00000 */
.L_x_139:
[----:B------:R-:W-:Y:S01]  /*81f0*/  ISETP.NE.AND P0, PT, R86, RZ, PT ;  /* 0x000000ff5600720c */ /* 0x000fe20003f05270 */
[----:B------:R-:W-:Y:S05]  /*8200*/  WARPSYNC.ALL ;  /* 0x0000000000007948 */ /* 0x000fea0003800000 */
[----:B------:R-:W-:Y:S01]  /*8210*/  IMAD.SHL.U32 R66, R49, 0x100, RZ ;  /* 0x0000010031427824 */ /* 0x000fe200078e00ff */
[----:B------:R-:W-:Y:S01]  /*8220*/  R2UR UR4, R39 ;  /* 0x00000000270472ca */ /* 0x000fe200000e0000 */
[----:B------:R-:W-:Y:S01]  /*8230*/  IMAD.SHL.U32 R60, R51, 0x100, RZ ;  /* 0x00000100333c7824 */ /* 0x000fe200078e00ff */
[C---:B------:R-:W-:Y:S01]  /*8240*/  SHF.L.U32 R2, R48.reuse, 0x10, RZ ;  /* 0x0000001030027819 */ /* 0x040fe200000006ff */
[----:B-1--4-:R-:W-:Y:S01]  /*8250*/  IMAD.SHL.U32 R54, R45, 0x100, RZ ;  /* 0x000001002d367824 */ /* 0x012fe200078e00ff */
[C---:B------:R-:W-:Y:S01]  /*8260*/  PRMT R0, R48.reuse, 0x8880, RZ ;  /* 0x0000888030007816 */ /* 0x040fe200000000ff */
[----:B------:R-:W-:Y:S01]  /*8270*/  BSSY.RECONVERGENT B0, `(.L_x_140) ;  /* 0x000009f000007945 */ /* 0x000fe20003800200 */
[----:B------:R-:W-:Y:S02]  /*8280*/  SHF.L.U32 R3, R48, 0x8, RZ ;  /* 0x0000000830037819 */ /* 0x000fe400000006ff */
[----:B------:R-:W-:Y:S02]  /*8290*/  SHF.R.S32.HI R2, RZ, 0x18, R2 ;  /* 0x00000018ff027819 */ /* 0x000fe40000011402 */
[----:B------:R-:W-:Y:S02]  /*82a0*/  PRMT R68, R49, 0x8880, RZ ;  /* 0x0000888031447816 */ /* 0x000fe400000000ff */
[----:B------:R-:W-:Y:S01]  /*82b0*/  SHF.R.S32.HI R3, RZ, 0x18, R3 ;  /* 0x00000018ff037819 */ /* 0x000fe20000011403 */
[----:B------:R-:W-:Y:S01]  /*82c0*/  LDTM.16dp32bit_t0_t15.x32 R4, tmem[UR4+0x40] ;  /* 0x00004004000479ee */ /* 0x000fe20008a80000 */
[----:B------:R-:W1:Y:S01]  /*82d0*/  LDTM.16dp32bit_t16_t31.x32 R4, tmem[UR4+0x60] ;  /* 0x00006004000479ee */ /* 0x000e620008aa0000 */
[----:B------:R-:W-:Y:S01]  /*82e0*/  NOP ;  /* 0x0000000000007918 */ /* 0x000fe20000000000 */
[C---:B------:R-:W-:Y:S02]  /*82f0*/  SHF.L.U32 R63, R50.reuse, 0x8, RZ ;  /* 0x00000008323f7819 */ /* 0x040fe400000006ff */
[C---:B------:R-:W-:Y:S02]  /*8300*/  PRMT R62, R51.reuse, 0x8880, RZ ;  /* 0x00008880333e7816 */ /* 0x040fe400000000ff */
[----:B------:R-:W-:Y:S02]  /*8310*/  SHF.L.U32 R61, R51, 0x10, RZ ;  /* 0x00000010333d7819 */ /* 0x000fe400000006ff */
[----:B------:R-:W-:Y:S02]  /*8320*/  R2UR UR5, R43 ;  /* 0x000000002b0572ca */ /* 0x000fe400000e0000 */
[----:B------:R-:W-:Y:S01]  /*8330*/  SHF.R.S32.HI R39, RZ, 0x18, R48 ;  /* 0x00000018ff277819 */ /* 0x000fe20000011430 */
[----:B------:R-:W-:Y:S01]  /*8340*/  IMAD.SHL.U32 R48, R47, 0x100, RZ ;  /* 0x000001002f307824 */ /* 0x000fe200078e00ff */
[----:B------:R-:W-:Y:S02]  /*8350*/  SHF.L.U32 R67, R49, 0x10, RZ ;  /* 0x0000001031437819 */ /* 0x000fe400000006ff */
[C---:B------:R-:W-:Y:S02]  /*8360*/  PRMT R65, R50.reuse, 0x8880, RZ ;  /* 0x0000888032417816 */ /* 0x040fe400000000ff */
[----:B------:R-:W-:Y:S02]  /*8370*/  SHF.R.S32.HI R41, RZ, 0x18, R49 ;  /* 0x00000018ff297819 */ /* 0x000fe40000011431 */
[----:B------:R-:W-:Y:S02]  /*8380*/  SHF.L.U32 R64, R50, 0x10, RZ ;  /* 0x0000001032407819 */ /* 0x000fe400000006ff */
[----:B------:R-:W-:Y:S01]  /*8390*/  SHF.R.S32.HI R42, RZ, 0x18, R50 ;  /* 0x00000018ff2a7819 */ /* 0x000fe20000011432 */
[----:B------:R-:W-:Y:S01]  /*83a0*/  UIADD3 UR4, UPT, UPT, UR5, 0x290, URZ ;  /* 0x0000029005047890 */ /* 0x000fe2000fffe0ff */
[----:B------:R-:W-:Y:S01]  /*83b0*/  PRMT R59, R44, 0x8880, RZ ;  /* 0x000088802c3b7816 */ /* 0x000fe200000000ff */
[C---:B-1----:R-:W-:Y:S02]  /*83c0*/  IMAD R4, R38.reuse, R4, RZ ;  /* 0x0000000426047224 */ /* 0x042fe400078e02ff */
[----:B------:R-:W-:Y:S01]  /*83d0*/  UPRMT UR4, UR45, 0x654, UR4 ;  /* 0x000006542d047896 */ /* 0x000fe20008000004 */
[C---:B------:R-:W-:Y:S01]  /*83e0*/  IMAD R5, R38.reuse, R5, RZ ;  /* 0x0000000526057224 */ /* 0x040fe200078e02ff */
[----:B------:R-:W-:Y:S01]  /*83f0*/  SHF.R.S32.HI R43, RZ, 0x18, R51 ;  /* 0x00000018ff2b7819 */ /* 0x000fe20000011433 */
[----:B------:R-:W-:Y:S01]  /*8400*/  IMAD R6, R38, R6, RZ ;  /* 0x0000000626067224 */ /* 0x000fe200078e02ff */
[----:B------:R-:W-:Y:S01]  /*8410*/  SHF.L.U32 R51, R46, 0x8, RZ ;  /* 0x000000082e337819 */ /* 0x000fe200000006ff */
[----:B------:R-:W-:Y:S01]  /*8420*/  IMAD R4, R0, R40, R4 ;  /* 0x0000002800047224 */ /* 0x000fe200078e0204 */
[----:B------:R-:W-:Y:S01]  /*8430*/  MOV R0, R68 ;  /* 0x0000004400007202 */ /* 0x000fe20000000f00 */
[----:B------:R-:W-:Y:S01]  /*8440*/  IMAD R7, R38, R7, RZ ;  /* 0x0000000726077224 */ /* 0x000fe200078e02ff */
[----:B------:R-:W-:Y:S01]  /*8450*/  SHF.L.U32 R58, R44, 0x10, RZ ;  /* 0x000000102c3a7819 */ /* 0x000fe200000006ff */
[-C--:B------:R-:W-:Y:S01]  /*8460*/  IMAD R5, R2, R40.reuse, R5 ;  /* 0x0000002802057224 */ /* 0x080fe200078e0205 */
[----:B------:R-:W-:Y:S01]  /*8470*/  SYNCS.ARRIVE.TRANS64.RED.A1T0 RZ, [UR4], RZ ;  /* 0x000000ffffff79a7 */ /* 0x000fe20008100404 */
[----:B------:R-:W-:Y:S01]  /*8480*/  IMAD R6, R3, R40, R6 ;  /* 0x0000002803067224 */ /* 0x000fe200078e0206 */
[----:B------:R-:W-:Y:S01]  /*8490*/  SHF.R.S32.HI R2, RZ, 0x18, R67 ;  /* 0x00000018ff027819 */ /* 0x000fe20000011443 */
[C---:B------:R-:W-:Y:S01]  /*84a0*/  IMAD R8, R38.reuse, R8, RZ ;  /* 0x0000000826087224 */ /* 0x040fe200078e02ff */
[----:B------:R-:W-:Y:S01]  /*84b0*/  SHF.R.S32.HI R3, RZ, 0x18, R66 ;  /* 0x00000018ff037819 */ /* 0x000fe20000011442 */
[-C--:B------:R-:W-:Y:S01]  /*84c0*/  IMAD R7, R39, R40.reuse, R7 ;  /* 0x0000002827077224 */ /* 0x080fe200078e0207 */
[----:B------:R-:W-:Y:S01]  /*84d0*/  MOV R39, R65 ;  /* 0x0000004100277202 */ /* 0x000fe20000000f00 */
[----:B------:R-:W-:Y:S01]  /*84e0*/  IMAD R9, R38, R9, RZ ;  /* 0x0000000926097224 */ /* 0x000fe200078e02ff */
[C---:B------:R-:W-:Y:S01]  /*84f0*/  PRMT R56, R45.reuse, 0x8880, RZ ;  /* 0x000088802d387816 */ /* 0x040fe200000000ff */
[----:B------:R-:W-:Y:S01]  /*8500*/  IMAD R8, R0, R40, R8 ;  /* 0x0000002800087224 */ /* 0x000fe200078e0208 */
[----:B------:R-:W-:Y:S01]  /*8510*/  SHF.L.U32 R55, R45, 0x10, RZ ;  /* 0x000000102d377819 */ /* 0x000fe200000006ff */
[----:B------:R-:W-:Y:S01]  /*8520*/  IMAD R10, R38, R10, RZ ;  /* 0x0000000a260a7224 */ /* 0x000fe200078e02ff */
[----:B------:R-:W-:Y:S01]  /*8530*/  PRMT R53, R46, 0x8880, RZ ;  /* 0x000088802e357816 */ /* 0x000fe200000000ff */
[----:B------:R-:W-:Y:S01]  /*8540*/  IMAD R9, R2, R40, R9 ;  /* 0x0000002802097224 */ /* 0x000fe200078e0209 */
[----:B------:R-:W-:Y:S01]  /*8550*/  SHF.R.S32.HI R45, RZ, 0x18, R45 ;  /* 0x00000018ff2d7819 */ /* 0x000fe2000001142d */
[----:B------:R-:W-:Y:S01]  /*8560*/  IMAD R0, R38, R20, RZ ;  /* 0x0000001426007224 */ /* 0x000fe200078e02ff */
[----:B------:R-:W-:Y:S01]  /*8570*/  SHF.L.U32 R52, R46, 0x10, RZ ;  /* 0x000000102e347819 */ /* 0x000fe200000006ff */
[C---:B------:R-:W-:Y:S01]  /*8580*/  IMAD R11, R38.reuse, R11, RZ ;  /* 0x0000000b260b7224 */ /* 0x040fe200078e02ff */
[C---:B------:R-:W-:Y:S01]  /*8590*/  PRMT R50, R47.reuse, 0x8880, RZ ;  /* 0x000088802f327816 */ /* 0x040fe200000000ff */
[C---:B------:R-:W-:Y:S01]  /*85a0*/  IMAD R2, R38.reuse, R21, RZ ;  /* 0x0000001526027224 */ /* 0x040fe200078e02ff */
[----:B------:R-:W-:Y:S01]  /*85b0*/  SHF.R.S32.HI R46, RZ, 0x18, R46 ;  /* 0x00000018ff2e7819 */ /* 0x000fe2000001142e */
[C---:B------:R-:W-:Y:S01]  /*85c0*/  IMAD R20, R38.reuse, R24, RZ ;  /* 0x0000001826147224 */ /* 0x040fe200078e02ff */
[----:B------:R-:W-:Y:S01]  /*85d0*/  SHF.L.U32 R49, R47, 0x10, RZ ;  /* 0x000000102f317819 */ /* 0x000fe200000006ff */
[C---:B------:R-:W-:Y:S01]  /*85e0*/  IMAD R21, R38.reuse, R25, RZ ;  /* 0x0000001926157224 */ /* 0x040fe200078e02ff */
[----:B------:R-:W-:Y:S01]  /*85f0*/  SHF.R.S32.HI R47, RZ, 0x18, R47 ;  /* 0x00000018ff2f7819 */ /* 0x000fe2000001142f */
[----:B------:R-:W-:Y:S01]  /*8600*/  IMAD R24, R38, R28, RZ ;  /* 0x0000001c26187224 */ /* 0x000fe200078e02ff */
[----:B------:R-:W-:Y:S01]  /*8610*/  SHF.L.U32 R57, R44, 0x8, RZ ;  /* 0x000000082c397819 */ /* 0x000fe200000006ff */
[----:B------:R-:W-:Y:S01]  /*8620*/  IMAD R10, R3, R40, R10 ;  /* 0x00000028030a7224 */ /* 0x000fe200078e020a */
[----:B------:R-:W-:Y:S01]  /*8630*/  SHF.R.S32.HI R44, RZ, 0x18, R44 ;  /* 0x00000018ff2c7819 */ /* 0x000fe2000001142c */
[----:B------:R-:W-:Y:S01]  /*8640*/  IMAD R12, R38, R12, RZ ;  /* 0x0000000c260c7224 */ /* 0x000fe200078e02ff */
[----:B------:R-:W-:Y:S01]  /*8650*/  IADD3 R36, PT, PT, R36, 0x1, RZ ;  /* 0x0000000124247810 */ /* 0x000fe20007ffe0ff */
[C---:B------:R-:W-:Y:S02]  /*8660*/  IMAD R25, R38.reuse, R29, RZ ;  /* 0x0000001d26197224 */ /* 0x040fe400078e02ff */
[C---:B------:R-:W-:Y:S01]  /*8670*/  IMAD R28, R38.reuse, R32, RZ ;  /* 0x00000020261c7224 */ /* 0x040fe200078e02ff */
[----:B------:R-:W-:Y:S01]  /*8680*/  SHF.R.S32.HI R32, RZ, 0x18, R64 ;  /* 0x00000018ff207819 */ /* 0x000fe20000011440 */
[C---:B------:R-:W-:Y:S01]  /*8690*/  IMAD R29, R38.reuse, R33, RZ ;  /* 0x00000021261d7224 */ /* 0x040fe200078e02ff */
[----:B------:R-:W-:Y:S01]  /*86a0*/  I2IP.S8.S32.SAT R33, R7, R6, RZ ;  /* 0x0000000607217239 */ /* 0x000fe200000014ff */
[----:B------:R-:W-:Y:S01]  /*86b0*/  IMAD R11, R41, R40, R11 ;  /* 0x00000028290b7224 */ /* 0x000fe200078e020b */
[----:B------:R-:W-:Y:S01]  /*86c0*/  SHF.R.S32.HI R6, RZ, 0x18, R63 ;  /* 0x00000018ff067819 */ /* 0x000fe2000001143f */
[C---:B------:R-:W-:Y:S01]  /*86d0*/  IMAD R13, R38.reuse, R13, RZ ;  /* 0x0000000d260d7224 */ /* 0x040fe200078e02ff */
[----:B------:R-:W-:Y:S01]  /*86e0*/  MOV R7, R62 ;  /* 0x0000003e00077202 */ /* 0x000fe20000000f00 */
[C---:B------:R-:W-:Y:S02]  /*86f0*/  IMAD R14, R38.reuse, R14, RZ ;  /* 0x0000000e260e7224 */ /* 0x040fe400078e02ff */
[C---:B------:R-:W-:Y:S02]  /*8700*/  IMAD R3, R38.reuse, R22, RZ ;  /* 0x0000001626037224 */ /* 0x040fe400078e02ff */
[----:B------:R-:W-:Y:S02]  /*8710*/  IMAD R12, R39, R40, R12 ;  /* 0x00000028270c7224 */ /* 0x000fe400078e020c */
[C---:B------:R-:W-:Y:S02]  /*8720*/  IMAD R22, R38.reuse, R26, RZ ;  /* 0x0000001a26167224 */ /* 0x040fe400078e02ff */
[C---:B------:R-:W-:Y:S02]  /*8730*/  IMAD R15, R38.reuse, R15, RZ ;  /* 0x0000000f260f7224 */ /* 0x040fe400078e02ff */
[----:B------:R-:W-:Y:S02]  /*8740*/  IMAD R26, R38, R30, RZ ;  /* 0x0000001e261a7224 */ /* 0x000fe400078e02ff */
[----:B------:R-:W-:Y:S02]  /*8750*/  IMAD R13, R32, R40, R13 ;  /* 0x00000028200d7224 */ /* 0x000fe400078e020d */
[C---:B------:R-:W-:Y:S01]  /*8760*/  IMAD R30, R38.reuse, R34, RZ ;  /* 0x00000022261e7224 */ /* 0x040fe200078e02ff */
[----:B------:R-:W-:Y:S01]  /*8770*/  I2IP.S8.S32.SAT R34, R11, R10, RZ ;  /* 0x0000000a0b227239 */ /* 0x000fe200000014ff */
[----:B------:R-:W-:Y:S01]  /*8780*/  IMAD R16, R38, R16, RZ ;  /* 0x0000001026107224 */ /* 0x000fe200078e02ff */
[----:B------:R-:W-:Y:S01]  /*8790*/  SHF.R.S32.HI R10, RZ, 0x18, R61 ;  /* 0x00000018ff0a7819 */ /* 0x000fe2000001143d */
[----:B------:R-:W-:Y:S01]  /*87a0*/  IMAD R14, R6, R40, R14 ;  /* 0x00000028060e7224 */ /* 0x000fe200078e020e */
[----:B------:R-:W-:Y:S01]  /*87b0*/  I2IP.S8.S32.SAT R61, R9, R8, R34 ;  /* 0x00000008093d7239 */ /* 0x000fe20000001422 */
[----:B------:R-:W-:Y:S01]  /*87c0*/  IMAD R17, R38, R17, RZ ;  /* 0x0000001126117224 */ /* 0x000fe200078e02ff */
[----:B------:R-:W-:Y:S01]  /*87d0*/  SHF.R.S32.HI R11, RZ, 0x18, R60 ;  /* 0x00000018ff0b7819 */ /* 0x000fe2000001143c */
[----:B------:R-:W-:Y:S01]  /*87e0*/  IMAD R15, R42, R40, R15 ;  /* 0x000000282a0f7224 */ /* 0x000fe200078e020f */
[----:B------:R-:W-:Y:S01]  /*87f0*/  I2IP.S8.S32.SAT R60, R5, R4, R33 ;  /* 0x00000004053c7239 */ /* 0x000fe20000001421 */
[C---:B------:R-:W-:Y:S01]  /*8800*/  IMAD R18, R38.reuse, R18, RZ ;  /* 0x0000001226127224 */ /* 0x040fe200078e02ff */
[----:B------:R-:W-:Y:S01]  /*8810*/  SHF.R.S32.HI R5, RZ, 0x18, R58 ;  /* 0x00000018ff057819 */ /* 0x000fe2000001143a */
[----:B------:R-:W-:Y:S01]  /*8820*/  IMAD R16, R7, R40, R16 ;  /* 0x0000002807107224 */ /* 0x000fe200078e0210 */
[----:B------:R-:W-:Y:S01]  /*8830*/  I2IP.S8.S32.SAT R14, R15, R14, RZ ;  /* 0x0000000e0f0e7239 */ /* 0x000fe200000014ff */
[----:B------:R-:W-:Y:S01]  /*8840*/  IMAD R19, R38, R19, RZ ;  /* 0x0000001326137224 */ /* 0x000fe200078e02ff */
[----:B------:R-:W-:Y:S01]  /*8850*/  SHF.R.S32.HI R7, RZ, 0x18, R48 ;  /* 0x00000018ff077819 */ /* 0x000fe20000011430 */
[----:B------:R-:W-:Y:S01]  /*8860*/  IMAD R17, R10, R40, R17 ;  /* 0x000000280a117224 */ /* 0x000fe200078e0211 */
[----:B------:R-:W-:Y:S01]  /*8870*/  I2IP.S8.S32.SAT R62, R13, R12, R14 ;  /* 0x0000000c0d3e7239 */ /* 0x000fe2000000140e */
[-C--:B------:R-:W-:Y:S01]  /*8880*/  IMAD R18, R11, R40.reuse, R18 ;  /* 0x000000280b127224 */ /* 0x080fe200078e0212 */
[----:B------:R-:W-:Y:S01]  /*8890*/  SHF.R.S32.HI R6, RZ, 0x18, R57 ;  /* 0x00000018ff067819 */ /* 0x000fe20000011439 */
[----:B------:R-:W-:Y:S02]  /*88a0*/  IMAD.MOV.U32 R4, RZ, RZ, R59 ;  /* 0x000000ffff047224 */ /* 0x000fe400078e003b */
[-C--:B------:R-:W-:Y:S02]  /*88b0*/  IMAD R19, R43, R40.reuse, R19 ;  /* 0x000000282b137224 */ /* 0x080fe400078e0213 */
[----:B------:R-:W-:Y:S01]  /*88c0*/  IMAD R0, R4, R40, R0 ;  /* 0x0000002804007224 */ /* 0x000fe200078e0200 */
[----:B------:R-:W-:Y:S01]  /*88d0*/  MOV R4, R56 ;  /* 0x0000003800047202 */ /* 0x000fe20000000f00 */
[----:B------:R-:W-:Y:S01]  /*88e0*/  IMAD R23, R38, R23, RZ ;  /* 0x0000001726177224 */ /* 0x000fe200078e02ff */
[----:B------:R-:W-:Y:S01]  /*88f0*/  I2IP.S8.S32.SAT R18, R19, R18, RZ ;  /* 0x0000001213127239 */ /* 0x000fe200000014ff */
[-C--:B------:R-:W-:Y:S01]  /*8900*/  IMAD R2, R5, R40.reuse, R2 ;  /* 0x0000002805027224 */ /* 0x080fe200078e0202 */
[----:B------:R-:W-:Y:S01]  /*8910*/  SHF.R.S32.HI R5, RZ, 0x18, R55 ;  /* 0x00000018ff057819 */ /* 0x000fe20000011437 */
[----:B------:R-:W-:Y:S01]  /*8920*/  IMAD R3, R6, R40, R3 ;  /* 0x0000002806037224 */ /* 0x000fe200078e0203 */
[----:B------:R-:W-:Y:S01]  /*8930*/  I2IP.S8.S32.SAT R63, R17, R16, R18 ;  /* 0x00000010113f7239 */ /* 0x000fe20000001412 */
[-C--:B------:R-:W-:Y:S01]  /*8940*/  IMAD R23, R44, R40.reuse, R23 ;  /* 0x000000282c177224 */ /* 0x080fe200078e0217 */
[----:B------:R-:W-:Y:S01]  /*8950*/  SHF.R.S32.HI R6, RZ, 0x18, R54 ;  /* 0x00000018ff067819 */ /* 0x000fe20000011436 */
[-C--:B------:R-:W-:Y:S01]  /*8960*/  IMAD R20, R4, R40.reuse, R20 ;  /* 0x0000002804147224 */ /* 0x080fe200078e0214 */
[----:B------:R-:W-:Y:S01]  /*8970*/  MOV R4, R53 ;  /* 0x0000003500047202 */ /* 0x000fe20000000f00 */
[----:B------:R1:W-:Y:S01]  /*8980*/  STS.128 [R69+UR44+0x3400], R60 ;  /* 0x0034003c45007988 */ /* 0x0003e20008000c2c */
[----:B------:R-:W-:Y:S01]  /*8990*/  IMAD R27, R38, R27, RZ ;  /* 0x0000001b261b7224 */ /* 0x000fe200078e02ff */
[----:B------:R-:W-:Y:S01]  /*89a0*/  I2IP.S8.S32.SAT R3, R23, R3, RZ ;  /* 0x0000000317037239 */ /* 0x000fe200000014ff */
[-C--:B------:R-:W-:Y:S01]  /*89b0*/  IMAD R21, R5, R40.reuse, R21 ;  /* 0x0000002805157224 */ /* 0x080fe200078e0215 */
[----:B------:R-:W-:Y:S01]  /*89c0*/  SHF.R.S32.HI R5, RZ, 0x18, R52 ;  /* 0x00000018ff057819 */ /* 0x000fe20000011434 */
[-C--:B------:R-:W-:Y:S01]  /*89d0*/  IMAD R22, R6, R40.reuse, R22 ;  /* 0x0000002806167224 */ /* 0x080fe200078e0216 */
[----:B------:R-:W-:Y:S01]  /*89e0*/  SHF.R.S32.HI R6, RZ, 0x18, R49 ;  /* 0x00000018ff067819 */ /* 0x000fe20000011431 */
[-C--:B------:R-:W-:Y:S02]  /*89f0*/  IMAD R27, R45, R40.reuse, R27 ;  /* 0x000000282d1b7224 */ /* 0x080fe400078e021b */
[-C--:B------:R-:W-:Y:S01]  /*8a00*/  IMAD R24, R4, R40.reuse, R24 ;  /* 0x0000002804187224 */ /* 0x080fe200078e0218 */
[----:B------:R-:W-:Y:S01]  /*8a10*/  SHF.R.S32.HI R4, RZ, 0x18, R51 ;  /* 0x00000018ff047819 */ /* 0x000fe20000011433 */
[----:B------:R-:W-:Y:S01]  /*8a20*/  IMAD R25, R5, R40, R25 ;  /* 0x0000002805197224 */ /* 0x000fe200078e0219 */
[----:B------:R-:W-:Y:S01]  /*8a30*/  MOV R5, R50 ;  /* 0x0000003200057202 */ /* 0x000fe20000000f00 */
[----:B------:R-:W-:Y:S02]  /*8a40*/  IMAD R31, R38, R31, RZ ;  /* 0x0000001f261f7224 */ /* 0x000fe400078e02ff */
[----:B------:R-:W-:Y:S01]  /*8a50*/  IMAD R26, R4, R40, R26 ;  /* 0x00000028041a7224 */ /* 0x000fe200078e021a */
[----:B------:R-:W-:Y:S01]  /*8a60*/  I2IP.S8.S32.SAT R4, R2, R0, R3 ;  /* 0x0000000002047239 */ /* 0x000fe20000001403 */
[-C--:B------:R-:W-:Y:S02]  /*8a70*/  IMAD R31, R46, R40.reuse, R31 ;  /* 0x000000282e1f7224 */ /* 0x080fe400078e021f */
[----:B------:R-:W-:Y:S01]  /*8a80*/  IMAD R28, R5, R40, R28 ;  /* 0x00000028051c7224 */ /* 0x000fe200078e021c */
[----:B------:R-:W-:Y:S01]  /*8a90*/  I2IP.S8.S32.SAT R5, R27, R22, RZ ;  /* 0x000000161b057239 */ /* 0x000fe200000014ff */
[----:B------:R-:W-:Y:S01]  /*8aa0*/  IMAD R29, R6, R40, R29 ;  /* 0x00000028061d7224 */ /* 0x000fe200078e021d */
[----:B------:R-:W-:Y:S01]  /*8ab0*/  I2IP.S8.S32.SAT R6, R31, R26, RZ ;  /* 0x0000001a1f067239 */ /* 0x000fe200000014ff */
[----:B------:R-:W-:Y:S01]  /*8ac0*/  IMAD R35, R38, R35, RZ ;  /* 0x0000002326237224 */ /* 0x000fe200078e02ff */
[----:B------:R-:W-:Y:S01]  /*8ad0*/  I2IP.S8.S32.SAT R5, R21, R20, R5 ;  /* 0x0000001415057239 */ /* 0x000fe20000001405 */
[----:B------:R-:W-:Y:S01]  /*8ae0*/  IMAD R30, R7, R40, R30 ;  /* 0x00000028071e7224 */ /* 0x000fe200078e021e */
[----:B------:R-:W-:Y:S01]  /*8af0*/  I2IP.S8.S32.SAT R6, R25, R24, R6 ;  /* 0x0000001819067239 */ /* 0x000fe20000001406 */
[----:B------:R-:W-:Y:S05]  /*8b00*/  IMAD R35, R47, R40, R35 ;  /* 0x000000282f237224 */ /* 0x000fea00078e0223 */
[----:B------:R-:W-:Y:S04]  /*8b10*/  I2IP.S8.S32.SAT R7, R35, R30, RZ ;  /* 0x0000001e23077239 */ /* 0x000fe800000014ff */
[----:B------:R-:W-:Y:S05]  /*8b20*/  I2IP.S8.S32.SAT R7, R29, R28, R7 ;  /* 0x0000001c1d077239 */ /* 0x000fea0000001407 */
        /* <DEDUP_REMOVED lines=10> */
[----:B------:R-:W-:Y:S02]  /*8bd0*/  UIADD3 UR9, UPT, UPT, UR49, 0x40, URZ ;  /* 0x0000004031097890 */ /* 0x000fe4000fffe0ff */
[----:B------:R-:W-:Y:S01]  /*8be0*/  UIADD3 UR8, UPT, UPT, UR44, 0x3400, URZ ;  /* 0x000034002c087890 */ /* 0x000fe2000fffe0ff */
[----:B------:R-:W-:Y:S01]  /*8bf0*/  UMOV UR10, UR50 ;  /* 0x00000032000a7c82 */ /* 0x000fe20008000000 */
[----:B------:R-:W-:Y:S01]  /*8c00*/  UMOV UR11, UR36 ;  /* 0x00000024000b7c82 */ /* 0x000fe20008000000 */
[----:B--2---:R-:W-:Y:S04]  /*8c10*/  UIADD3 UR4, UP0, UPT, UR6, 0x680, URZ ;  /* 0x0000068006047890 */ /* 0x004fe8000ff1e0ff */
[----:B------:R-:W-:Y:S09]  /*8c20*/  UIADD3.X UR5, UPT, UPT, URZ, UR7, URZ, UP0, !UPT ;  /* 0x00000007ff057290 */ /* 0x000ff200087fe4ff */
[----:B------:R2:W-:Y:S01]  /*8c30*/  UTMASTG.3D [UR8], [UR4] ;  /* 0x00000008040073b5 */ /* 0x0005e20008010000 */
[----:B------:R0:W-:Y:S01]  /*8c40*/  UTMACMDFLUSH ;  /* 0x00000000000079b7 */ /* 0x0001e20000000000 */
[----:B--2---:R-:W-:Y:S04]  /*8c50*/  DEPBAR.LE SB0, 0x1 ;  /* 0x000080400000791a */ /* 0x004fe80000000000 */
.L_x_141:
[----:B------:R-:W-:Y:S05]  /*8c60*/  BSYNC.RECONVERGENT B0 ;  /* 0x0000000000007941 */ /* 0x000fea0003800200 */
.L_x_140:
[----:B------:R-:W-:Y:S01]  /*8c70*/  R2UR UR4, R76 ;  /* 0x000000004c0472ca */ /* 0x000fe200000e0000 */
[----:B------:R-:W-:Y:S01]  /*8c80*/  BAR.SYNC.DEFER_BLOCKING 0x1, 0x80 ;  /* 0x0042000000007b1d */ /* 0x000fe20000010000 */
[----:B------:R-:W-:Y:S01]  /*8c90*/  ISETP.NE.AND P0, PT, R78, 0x2, PT ;  /* 0x000000024e00780c */ /* 0x000fe20003f05270 */
[----:B------:R-:W-:Y:S01]  /*8ca0*/  UISETP.NE.AND UP0, UPT, UR46, URZ, UPT ;  /* 0x000000ff2e00728c */ /* 0x000fe2000bf05270 */
[----:B------:R-:W-:Y:S01]  /*8cb0*/  ISETP.NE.AND P1, PT, R36, 0x4, PT ;  /* 0x000000042400780c */ /* 0x000fe20003f25270 */
[----:B------:R-:W-:Y:S01]  /*8cc0*/  UIADD3 UR20, UPT, UPT, UR37, UR63, URZ ;  /* 0x0000003f25147290 */ /* 0x000fe2000fffe0ff */
[----:B------:R-:W-:Y:S02]  /*8cd0*/  SEL R2, RZ, 0x1, P0 ;  /* 0x00000001ff027807 */ /* 0x000fe40000000000 */
[----:B------:R-:W-:Y:S02]  /*8ce0*/  SEL R0, RZ, 0x1, P1 ;  /* 0x00000001ff007807 */ /* 0x000fe40000800000 */
[----:B------:R-:W-:Y:S02]  /*8cf0*/  LOP3.LUT R82, R82, R2, RZ, 0x3c, !PT ;  /* 0x0000000252527212 */ /* 0x000fe400078e3cff */
[----:B------:R-:W-:Y:S01]  /*8d00*/  LOP3.LUT R83, R83, R0, RZ, 0x3c, !PT ;  /* 0x0000000053537212 */ /* 0x000fe200078e3cff */
[----:B------:R-:W-:Y:S01]  /*8d10*/  UIADD3 UR16, UPT, UPT, UR38, UR4, URZ ;  /* 0x0000000426107290 */ /* 0x000fe2000fffe0ff */
[----:B------:R-:W-:Y:S02]  /*8d20*/  SEL R78, R78, RZ, P0 ;  /* 0x000000ff4e4e7207 */ /* 0x000fe40000000000 */
[----:B------:R-:W-:Y:S01]  /*8d30*/  SEL R36, R36, RZ, P1 ;  /* 0x000000ff24247207 */ /* 0x000fe20000800000 */
[----:B------:R-:W-:Y:S01]  /*8d40*/  UMOV UR36, UR59 ;  /* 0x0000003b00247c82 */ /* 0x000fe20008000000 */
[----:B------:R-:W-:Y:S07]  /*8d50*/  BRA.U UP0, `(.L_x_142) ;  /* 0xffffffd500787547 */ /* 0x000fee000b83ffff */
[----:B------:R-:W-:Y:S05]  /*8d60*/  EXIT ;  /* 0x000000000000794d */ /* 0x000fea0003800000 */
.L_x_25:
[----:B--2---:R2:W3:Y:S02]  /*8d70*/  SYNCS.PHASECHK.TRANS64.TRYWAIT P0, [R0+URZ+0x2c0], R2 ;  /* 0x0002c002000075a7 */ /* 0x0044e400080011ff */
[----:B---3--:R-:W-:Y:S05]  /*8d80*/  @!P0 NANOSLEEP.SYNCS 0x989680 ;  /* 0x009896800000895d */ /* 0x008fea0003900000 */
[----:B------:R-:W3:Y:S02]  /*8d90*/  @!P0 SYNCS.PHASECHK.TRANS64 P0, [R0+URZ+0x2c0], R2 ;  /* 0x0002c002000085a7 */ /* 0x000ee400080010ff */
[----:B---3--:R-:W-:Y:S05]  /*8da0*/  @!P0 BRA `(.L_x_25) ;  /* 0xfffffffc00f08947 */ /* 0x008fea000383ffff */
[----:B------:R-:W-:Y:S05]  /*8db0*/  BRA `(.L_x_143) ;  /* 0xffffff8c00fc7947 */ /* 0x000fea000383ffff */
.L_x_28:
[----:B-1----:R-:W-:-:S07]  /*8dc0*/  MOV R0, UR33 ;  /* 0x0000002100007c02 */ /* 0x002fce0008000f00 */
.L_x_144:
[----:B-1----:R1:W2:Y:S02]  /*8dd0*/  SYNCS.PHASECHK.TRANS64.TRYWAIT P0, [R0+URZ+0x110], R3 ;  /* 0x00011003000075a7 */ /* 0x0022a400080011ff */
[----:B--2---:R-:W-:Y:S05]  /*8de0*/  @!P0 NANOSLEEP.SYNCS 0x989680 ;  /* 0x009896800000895d */ /* 0x004fea0003900000 */
[----:B------:R-:W2:Y:S02]  /*8df0*/  @!P0 SYNCS.PHASECHK.TRANS64 P0, [R0+URZ+0x110], R3 ;  /* 0x00011003000085a7 */ /* 0x000ea400080010ff */
[----:B--2---:R-:W-:Y:S05]  /*8e00*/  @!P0 BRA `(.L_x_144) ;  /* 0xfffffffc00f08947 */ /* 0x004fea000383ffff */
[----:B------:R-:W-:Y:S05]  /*8e10*/  BRA `(.L_x_27) ;  /* 0xffffff9000447947 */ /* 0x000fea000383ffff */
.L_x_35:
[----:B-1----:R-:W-:-:S07]  /*8e20*/  MOV R0, UR17 ;  /* 0x0000001100007c02 */ /* 0x002fce0008000f00 */
.L_x_145:
[----:B-1----:R1:W2:Y:S02]  /*8e30*/  SYNCS.PHASECHK.TRANS64.TRYWAIT P0, [R0+URZ+0x110], R3 ;  /* 0x00011003000075a7 */ /* 0x0022a400080011ff */
[----:B--2---:R-:W-:Y:S05]  /*8e40*/  @!P0 NANOSLEEP.SYNCS 0x989680 ;  /* 0x009896800000895d */ /* 0x004fea0003900000 */
[----:B------:R-:W2:Y:S02]  /*8e50*/  @!P0 SYNCS.PHASECHK.TRANS64 P0, [R0+URZ+0x110], R3 ;  /* 0x00011003000085a7 */ /* 0x000ea400080010ff */
[----:B--2---:R-:W-:Y:S05]  /*8e60*/  @!P0 BRA `(.L_x_145) ;  /* 0xfffffffc00f08947 */ /* 0x004fea000383ffff */
[----:B------:R-:W-:Y:S05]  /*8e70*/  BRA `(.L_x_34) ;  /* 0xffffff9400007947 */ /* 0x000fea000383ffff */
.L_x_40:
[----:B-1----:R1:W2:Y:S02]  /*8e80*/  SYNCS.PHASECHK.TRANS64.TRYWAIT P0, [R3+URZ+0x250], R0 ;  /* 0x00025000030075a7 */ /* 0x0022a400080011ff */
[----:B--2---:R-:W-:Y:S05]  /*8e90*/  @!P0 NANOSLEEP.SYNCS 0x989680 ;  /* 0x009896800000895d */ /* 0x004fea0003900000 */
[----:B------:R-:W2:Y:S02]  /*8ea0*/  @!P0 SYNCS.PHASECHK.TRANS64 P0, [R3+URZ+0x250], R0 ;  /* 0x00025000030085a7 */ /* 0x000ea400080010ff */
[----:B--2---:R-:W-:Y:S05]  /*8eb0*/  @!P0 BRA `(.L_x_40) ;  /* 0xfffffffc00f08947 */ /* 0x004fea000383ffff */
[----:B------:R-:W-:Y:S05]  /*8ec0*/  BRA `(.L_x_146) ;  /* 0xffffff9400a47947 */ /* 0x000fea000383ffff */
.L_x_44:
[----:B------:R-:W-:-:S07]  /*8ed0*/  MOV R0, UR4 ;  /* 0x0000000400007c02 */ /* 0x000fce0008000f00 */
.L_x_147:
[----:B-1----:R1:W2:Y:S02]  /*8ee0*/  SYNCS.PHASECHK.TRANS64.TRYWAIT P0, [R0+URZ], R2 ;  /* 0x00000002000075a7 */ /* 0x0022a400080011ff */
[----:B--2---:R-:W-:Y:S05]  /*8ef0*/  @!P0 NANOSLEEP.SYNCS 0x989680 ;  /* 0x009896800000895d */ /* 0x004fea0003900000 */
[----:B------:R-:W2:Y:S02]  /*8f00*/  @!P0 SYNCS.PHASECHK.TRANS64 P0, [R0+URZ], R2 ;  /* 0x00000002000085a7 */ /* 0x000ea400080010ff */
[----:B--2---:R-:W-:Y:S05]  /*8f10*/  @!P0 BRA `(.L_x_147) ;  /* 0xfffffffc00f08947 */ /* 0x004fea000383ffff */
[----:B------:R-:W-:Y:S05]  /*8f20*/  BRA `(.L_x_148) ;  /* 0xffffff9c004c7947 */ /* 0x000fea000383ffff */
.L_x_45:
[----:B------:R-:W-:-:S07]  /*8f30*/  MOV R0, UR5 ;  /* 0x0000000500007c02 */ /* 0x000fce0008000f00 */
.L_x_149:
[----:B-1----:R1:W2:Y:S02]  /*8f40*/  SYNCS.PHASECHK.TRANS64.TRYWAIT P0, [R0+URZ], R3 ;  /* 0x00000003000075a7 */ /* 0x0022a400080011ff */
[----:B--2---:R-:W-:Y:S05]  /*8f50*/  @!P0 NANOSLEEP.SYNCS 0x989680 ;  /* 0x009896800000895d */ /* 0x004fea0003900000 */
[----:B------:R-:W2:Y:S02]  /*8f60*/  @!P0 SYNCS.PHASECHK.TRANS64 P0, [R0+URZ], R3 ;  /* 0x00000003000085a7 */ /* 0x000ea400080010ff */
[----:B--2---:R-:W-:Y:S05]  /*8f70*/  @!P0 BRA `(.L_x_149) ;  /* 0xfffffffc00f08947 */ /* 0x004fea000383ffff */
[----:B------:R-:W-:Y:S05]  /*8f80*/  BRA `(.L_x_150) ;  /* 0xffffff9c00587947 */ /* 0x000fea000383ffff */
.L_x_46:
[----:B------:R-:W-:-:S07]  /*8f90*/  MOV R0, UR5 ;  /* 0x0000000500007c02 */ /* 0x000fce0008000f00 */
.L_x_151:
[----:B-1----:R1:W2:Y:S02]  /*8fa0*/  SYNCS.PHASECHK.TRANS64.TRYWAIT P0, [R0+URZ], R3 ;  /* 0x00000003000075a7 */ /* 0x0022a400080011ff */
[----:B--2---:R-:W-:Y:S05]  /*8fb0*/  @!P0 NANOSLEEP.SYNCS 0x989680 ;  /* 0x009896800000895d */ /* 0x004fea0003900000 */
[----:B------:R-:W2:Y:S02]  /*8fc0*/  @!P0 SYNCS.PHASECHK.TRANS64 P0, [R0+URZ], R3 ;  /* 0x00000003000085a7 */ /* 0x000ea400080010ff */
[----:B--2---:R-:W-:Y:S05]  /*8fd0*/  @!P0 BRA `(.L_x_151) ;  /* 0xfffffffc00f08947 */ /* 0x004fea000383ffff */
[----:B------:R-:W-:Y:S05]  /*8fe0*/  BRA `(.L_x_152) ;  /* 0xffffff9c00647947 */ /* 0x000fea000383ffff */
.L_x_47:
[----:B------:R-:W-:-:S07]  /*8ff0*/  MOV R0, UR5 ;  /* 0x0000000500007c02 */ /* 0x000fce0008000f00 */
.L_x_153:
[----:B-1----:R1:W2:Y:S02]  /*9000*/  SYNCS.PHASECHK.TRANS64.TRYWAIT P0, [R0+URZ], R3 ;  /* 0x00000003000075a7 */ /* 0x0022a400080011ff */
[----:B--2---:R-:W-:Y:S05]  /*9010*/  @!P0 NANOSLEEP.SYNCS 0x989680 ;  /* 0x009896800000895d */ /* 0x004fea0003900000 */
[----:B------:R-:W2:Y:S02]  /*9020*/  @!P0 SYNCS.PHASECHK.TRANS64 P0, [R0+URZ], R3 ;  /* 0x00000003000085a7 */ /* 0x000ea400080010ff */
[----:B--2---:R-:W-:Y:S05]  /*9030*/  @!P0 BRA `(.L_x_153) ;  /* 0xfffffffc00f08947 */ /* 0x004fea000383ffff */
[----:B------:R-:W-:Y:S05]  /*9040*/  BRA `(.L_x_154) ;  /* 0xffffff9c00707947 */ /* 0x000fea000383ffff */
.L_x_48:
[----:B------:R-:W-:-:S07]  /*9050*/  MOV R0, UR5 ;  /* 0x0000000500007c02 */ /* 0x000fce0008000f00 */
.L_x_155:
[----:B-1----:R1:W2:Y:S02]  /*9060*/  SYNCS.PHASECHK.TRANS64.TRYWAIT P0, [R0+URZ], R3 ;  /* 0x00000003000075a7 */ /* 0x0022a400080011ff */
[----:B--2---:R-:W-:Y:S05]  /*9070*/  @!P0 NANOSLEEP.SYNCS 0x989680 ;  /* 0x009896800000895d */ /* 0x004fea0003900000 */
[----:B------:R-:W2:Y:S02]  /*9080*/  @!P0 SYNCS.PHASECHK.TRANS64 P0, [R0+URZ], R3 ;  /* 0x00000003000085a7 */ /* 0x000ea400080010ff */
[----:B--2---:R-:W-:Y:S05]  /*9090*/  @!P0 BRA `(.L_x_155) ;  /* 0xfffffffc00f08947 */ /* 0x004fea000383ffff */
[----:B------:R-:W-:Y:S05]  /*90a0*/  BRA `(.L_x_156) ;  /* 0xffffff9c007c7947 */ /* 0x000fea000383ffff */
.L_x_49:
[----:B------:R-:W-:-:S07]  /*90b0*/  MOV R0, UR5 ;  /* 0x0000000500007c02 */ /* 0x000fce0008000f00 */
.L_x_157:
[----:B-1----:R1:W2:Y:S02]  /*90c0*/  SYNCS.PHASECHK.TRANS64.TRYWAIT P0, [R0+URZ], R3 ;  /* 0x00000003000075a7 */ /* 0x0022a400080011ff */
[----:B--2---:R-:W-:Y:S05]  /*90d0*/  @!P0 NANOSLEEP.SYNCS 0x989680 ;  /* 0x009896800000895d */ /* 0x004fea0003900000 */
[----:B------:R-:W2:Y:S02]  /*90e0*/  @!P0 SYNCS.PHASECHK.TRANS64 P0, [R0+URZ], R3 ;  /* 0x00000003000085a7 */ /* 0x000ea400080010ff */
[----:B--2---:R-:W-:Y:S05]  /*90f0*/  @!P0 BRA `(.L_x_157) ;  /* 0xfffffffc00f08947 */ /* 0x004fea000383ffff */
[----:B------:R-:W-:Y:S05]  /*9100*/  BRA `(.L_x_158) ;  /* 0xffffff9c00887947 */ /* 0x000fea000383ffff */
.L_x_50:
[----:B------:R-:W-:-:S07]  /*9110*/  MOV R0, UR5 ;  /* 0x0000000500007c02 */ /* 0x000fce0008000f00 */
.L_x_159:
[----:B-1----:R1:W2:Y:S02]  /*9120*/  SYNCS.PHASECHK.TRANS64.TRYWAIT P0, [R0+URZ], R3 ;  /* 0x00000003000075a7 */ /* 0x0022a400080011ff */
[----:B--2---:R-:W-:Y:S05]  /*9130*/  @!P0 NANOSLEEP.SYNCS 0x989680 ;  /* 0x009896800000895d */ /* 0x004fea0003900000 */
[----:B------:R-:W2:Y:S02]  /*9140*/  @!P0 SYNCS.PHASECHK.TRANS64 P0, [R0+URZ], R3 ;  /* 0x00000003000085a7 */ /* 0x000ea400080010ff */
[----:B--2---:R-:W-:Y:S05]  /*9150*/  @!P0 BRA `(.L_x_159) ;  /* 0xfffffffc00f08947 */ /* 0x004fea000383ffff */
[----:B------:R-:W-:Y:S05]  /*9160*/  BRA `(.L_x_160) ;  /* 0xffffff9c00947947 */ /* 0x000fea000383ffff */
.L_x_51:
[----:B------:R-:W-:-:S07]  /*9170*/  MOV R0, UR5 ;  /* 0x0000000500007c02 */ /* 0x000fce0008000f00 */
.L_x_161:
[----:B-1----:R1:W2:Y:S02]  /*9180*/  SYNCS.PHASECHK.TRANS64.TRYWAIT P0, [R0+URZ], R3 ;  /* 0x00000003000075a7 */ /* 0x0022a400080011ff */
[----:B--2---:R-:W-:Y:S05]  /*9190*/  @!P0 NANOSLEEP.SYNCS 0x989680 ;  /* 0x009896800000895d */ /* 0x004fea0003900000 */
[----:B------:R-:W2:Y:S02]  /*91a0*/  @!P0 SYNCS.PHASECHK.TRANS64 P0, [R0+URZ], R3 ;  /* 0x00000003000085a7 */ /* 0x000ea400080010ff */
[----:B--2---:R-:W-:Y:S05]  /*91b0*/  @!P0 BRA `(.L_x_161) ;  /* 0xfffffffc00f08947 */ /* 0x004fea000383ffff */
[----:B------:R-:W-:Y:S05]  /*91c0*/  BRA `(.L_x_162) ;  /* 0xffffff9c00a07947 */ /* 0x000fea000383ffff */
.L_x_52:
[----:B------:R-:W-:-:S07]  /*91d0*/  MOV R0, UR5 ;  /* 0x0000000500007c02 */ /* 0x000fce0008000f00 */
.L_x_163:
[----:B-1----:R1:W2:Y:S02]  /*91e0*/  SYNCS.PHASECHK.TRANS64.TRYWAIT P0, [R0+URZ], R3 ;  /* 0x00000003000075a7 */ /* 0x0022a400080011ff */
[----:B--2---:R-:W-:Y:S05]  /*91f0*/  @!P0 NANOSLEEP.SYNCS 0x989680 ;  /* 0x009896800000895d */ /* 0x004fea0003900000 */
[----:B------:R-:W2:Y:S02]  /*9200*/  @!P0 SYNCS.PHASECHK.TRANS64 P0, [R0+URZ], R3 ;  /* 0x00000003000085a7 */ /* 0x000ea400080010ff */
[----:B--2---:R-:W-:Y:S05]  /*9210*/  @!P0 BRA `(.L_x_163) ;  /* 0xfffffffc00f08947 */ /* 0x004fea000383ffff */
[----:B------:R-:W-:Y:S05]  /*9220*/  BRA `(.L_x_164) ;  /* 0xffffff9c00ac7947 */ /* 0x000fea000383ffff */
.L_x_53:
[----:B------:R-:W-:-:S07]  /*9230*/  MOV R0, UR5 ;  /* 0x0000000500007c02 */ /* 0x000fce0008000f00 */
.L_x_165:
[----:B-1----:R1:W2:Y:S02]  /*9240*/  SYNCS.PHASECHK.TRANS64.TRYWAIT P0, [R0+URZ], R3 ;  /* 0x00000003000075a7 */ /* 0x0022a400080011ff */
[----:B--2---:R-:W-:Y:S05]  /*9250*/  @!P0 NANOSLEEP.SYNCS 0x989680 ;  /* 0x009896800000895d */ /* 0x004fea0003900000 */
[----:B------:R-:W2:Y:S02]  /*9260*/  @!P0 SYNCS.PHASECHK.TRANS64 P0, [R0+URZ], R3 ;  /* 0x00000003000085a7 */ /* 0x000ea400080010ff */
[----:B--2---:R-:W-:Y:S05]  /*9270*/  @!P0 BRA `(.L_x_165) ;  /* 0xfffffffc00f08947 */ /* 0x004fea000383ffff */
[----:B------:R-:W-:Y:S05]  /*9280*/  BRA `(.L_x_166) ;  /* 0xffffff9c00b87947 */ /* 0x000fea000383ffff */
.L_x_54:
[----:B------:R-:W-:-:S07]  /*9290*/  MOV R0, UR5 ;  /* 0x0000000500007c02 */ /* 0x000fce0008000f00 */
.L_x_167:
[----:B-1----:R1:W2:Y:S02]  /*92a0*/  SYNCS.PHASECHK.TRANS64.TRYWAIT P0, [R0+URZ], R3 ;  /* 0x00000003000075a7 */ /* 0x0022a400080011ff */
[----:B--2---:R-:W-:Y:S05]  /*92b0*/  @!P0 NANOSLEEP.SYNCS 0x989680 ;  /* 0x009896800000895d */ /* 0x004fea0003900000 */
[----:B------:R-:W2:Y:S02]  /*92c0*/  @!P0 SYNCS.PHASECHK.TRANS64 P0, [R0+URZ], R3 ;  /* 0x00000003000085a7 */ /* 0x000ea400080010ff */
[----:B--2---:R-:W-:Y:S05]  /*92d0*/  @!P0 BRA `(.L_x_167) ;  /* 0xfffffffc00f08947 */ /* 0x004fea000383ffff */
[----:B------:R-:W-:Y:S05]  /*92e0*/  BRA `(.L_x_168) ;  /* 0xffffff9c00c47947 */ /* 0x000fea000383ffff */
.L_x_55:
[----:B------:R-:W-:-:S07]  /*92f0*/  MOV R0, UR5 ;  /* 0x0000000500007c02 */ /* 0x000fce0008000f00 */
.L_x_169:
[----:B-1----:R1:W2:Y:S02]  /*9300*/  SYNCS.PHASECHK.TRANS64.TRYWAIT P0, [R0+URZ], R3 ;  /* 0x00000003000075a7 */ /* 0x0022a400080011ff */
[----:B--2---:R-:W-:Y:S05]  /*9310*/  @!P0 NANOSLEEP.SYNCS 0x989680 ;  /* 0x009896800000895d */ /* 0x004fea0003900000 */
[----:B------:R-:W2:Y:S02]  /*9320*/  @!P0 SYNCS.PHASECHK.TRANS64 P0, [R0+URZ], R3 ;  /* 0x00000003000085a7 */ /* 0x000ea400080010ff */
[----:B--2---:R-:W-:Y:S05]  /*9330*/  @!P0 BRA `(.L_x_169) ;  /* 0xfffffffc00f08947 */ /* 0x004fea000383ffff */
[----:B------:R-:W-:Y:S05]  /*9340*/  BRA `(.L_x_170) ;  /* 0xffffff9c00d07947 */ /* 0x000fea000383ffff */
.L_x_56:
[----:B------:R-:W-:-:S07]  /*9350*/  MOV R0, UR5 ;  /* 0x0000000500007c02 */ /* 0x000fce0008000f00 */
.L_x_171:
[----:B-1----:R1:W2:Y:S02]  /*9360*/  SYNCS.PHASECHK.TRANS64.TRYWAIT P0, [R0+URZ], R3 ;  /* 0x00000003000075a7 */ /* 0x0022a400080011ff */
[----:B--2---:R-:W-:Y:S05]  /*9370*/  @!P0 NANOSLEEP.SYNCS 0x989680 ;  /* 0x009896800000895d */ /* 0x004fea0003900000 */
[----:B------:R-:W2:Y:S02]  /*9380*/  @!P0 SYNCS.PHASECHK.TRANS64 P0, [R0+URZ], R3 ;  /* 0x00000003000085a7 */ /* 0x000ea400080010ff */
[----:B--2---:R-:W-:Y:S05]  /*9390*/  @!P0 BRA `(.L_x_171) ;  /* 0xfffffffc00f08947 */ /* 0x004fea000383ffff */
[----:B------:R-:W-:Y:S05]  /*93a0*/  BRA `(.L_x_172) ;  /* 0xffffff9c00dc7947 */ /* 0x000fea000383ffff */
.L_x_57:
[----:B------:R-:W-:-:S07]  /*93b0*/  MOV R0, UR5 ;  /* 0x0000000500007c02 */ /* 0x000fce0008000f00 */
.L_x_173:
[----:B-1----:R1:W2:Y:S02]  /*93c0*/  SYNCS.PHASECHK.TRANS64.TRYWAIT P0, [R0+URZ], R3 ;  /* 0x00000003000075a7 */ /* 0x0022a400080011ff */
[----:B--2---:R-:W-:Y:S05]  /*93d0*/  @!P0 NANOSLEEP.SYNCS 0x989680 ;  /* 0x009896800000895d */ /* 0x004fea0003900000 */
[----:B------:R-:W2:Y:S02]  /*93e0*/  @!P0 SYNCS.PHASECHK.TRANS64 P0, [R0+URZ], R3 ;  /* 0x00000003000085a7 */ /* 0x000ea400080010ff */
[----:B--2---:R-:W-:Y:S05]  /*93f0*/  @!P0 BRA `(.L_x_173) ;  /* 0xfffffffc00f08947 */ /* 0x004fea000383ffff */
[----:B------:R-:W-:Y:S05]  /*9400*/  BRA `(.L_x_174) ;  /* 0xffffff9c00e87947 */ /* 0x000fea000383ffff */
.L_x_58:
[----:B------:R-:W-:-:S07]  /*9410*/  MOV R0, UR5 ;  /* 0x0000000500007c02 */ /* 0x000fce0008000f00 */
.L_x_175:
[----:B-1----:R1:W2:Y:S02]  /*9420*/  SYNCS.PHASECHK.TRANS64.TRYWAIT P0, [R0+URZ], R3 ;  /* 0x00000003000075a7 */ /* 0x0022a400080011ff */
[----:B--2---:R-:W-:Y:S05]  /*9430*/  @!P0 NANOSLEEP.SYNCS 0x989680 ;  /* 0x009896800000895d */ /* 0x004fea0003900000 */
[----:B------:R-:W2:Y:S02]  /*9440*/  @!P0 SYNCS.PHASECHK.TRANS64 P0, [R0+URZ], R3 ;  /* 0x00000003000085a7 */ /* 0x000ea400080010ff */
[----:B--2---:R-:W-:Y:S05]  /*9450*/  @!P0 BRA `(.L_x_175) ;  /* 0xfffffffc00f08947 */ /* 0x004fea000383ffff */
[----:B------:R-:W-:Y:S05]  /*9460*/  BRA `(.L_x_176) ;  /* 0xffffff9c00f47947 */ /* 0x000fea000383ffff */
.L_x_59:
[----:B------:R-:W-:-:S07]  /*9470*/  MOV R0, UR5 ;  /* 0x0000000500007c02 */ /* 0x000fce0008000f00 */
.L_x_177:
[----:B-1----:R1:W2:Y:S02]  /*9480*/  SYNCS.PHASECHK.TRANS64.TRYWAIT P0, [R0+URZ], R3 ;  /* 0x00000003000075a7 */ /* 0x0022a400080011ff */
[----:B--2---:R-:W-:Y:S05]  /*9490*/  @!P0 NANOSLEEP.SYNCS 0x989680 ;  /* 0x009896800000895d */ /* 0x004fea0003900000 */
[----:B------:R-:W2:Y:S02]  /*94a0*/  @!P0 SYNCS.PHASECHK.TRANS64 P0, [R0+URZ], R3 ;  /* 0x00000003000085a7 */ /* 0x000ea400080010ff */
[----:B--2---:R-:W-:Y:S05]  /*94b0*/  @!P0 BRA `(.L_x_177) ;  /* 0xfffffffc00f08947 */ /* 0x004fea000383ffff */
[----:B------:R-:W-:Y:S05]  /*94c0*/  BRA `(.L_x_178) ;  /* 0xffffffa000007947 */ /* 0x000fea000383ffff */
.L_x_60:
[----:B------:R-:W-:-:S07]  /*94d0*/  MOV R0, UR5 ;  /* 0x0000000500007c02 */ /* 0x000fce0008000f00 */
.L_x_179:
[----:B-1----:R1:W2:Y:S02]  /*94e0*/  SYNCS.PHASECHK.TRANS64.TRYWAIT P0, [R0+URZ], R3 ;  /* 0x00000003000075a7 */ /* 0x0022a400080011ff */
[----:B--2---:R-:W-:Y:S05]  /*94f0*/  @!P0 NANOSLEEP.SYNCS 0x989680 ;  /* 0x009896800000895d */ /* 0x004fea0003900000 */
[----:B------:R-:W2:Y:S02]  /*9500*/  @!P0 SYNCS.PHASECHK.TRANS64 P0, [R0+URZ], R3 ;  /* 0x00000003000085a7 */ /* 0x000ea400080010ff */
[----:B--2---:R-:W-:Y:S05]  /*9510*/  @!P0 BRA `(.L_x_179) ;  /* 0xfffffffc00f08947 */ /* 0x004fea000383ffff */
[----:B------:R-:W-:Y:S05]  /*9520*/  BRA `(.L_x_180) ;  /* 0xffffffa0000c7947 */ /* 0x000fea000383ffff */
.L_x_61:
[----:B------:R-:W-:-:S07]  /*9530*/  MOV R0, UR5 ;  /* 0x0000000500007c02 */ /* 0x000fce0008000f00 */
.L_x_181:
[----:B-1----:R1:W2:Y:S02]  /*9540*/  SYNCS.PHASECHK.TRANS64.TRYWAIT P0, [R0+URZ], R3 ;  /* 0x00000003000075a7 */ /* 0x0022a400080011ff */
[----:B--2---:R-:W-:Y:S05]  /*9550*/  @!P0 NANOSLEEP.SYNCS 0x989680 ;  /* 0x009896800000895d */ /* 0x004fea0003900000 */
[----:B------:R-:W2:Y:S02]  /*9560*/  @!P0 SYNCS.PHASECHK.TRANS64 P0, [R0+URZ], R3 ;  /* 0x00000003000085a7 */ /* 0x000ea400080010ff */
[----:B--2---:R-:W-:Y:S05]  /*9570*/  @!P0 BRA `(.L_x_181) ;  /* 0xfffffffc00f08947 */ /* 0x004fea000383ffff */
[----:B------:R-:W-:Y:S05]  /*9580*/  BRA `(.L_x_182) ;  /* 0xffffffa000187947 */ /* 0x000fea000383ffff */
.L_x_62:
[----:B------:R-:W-:-:S07]  /*9590*/  MOV R0, UR5 ;  /* 0x0000000500007c02 */ /* 0x000fce0008000f00 */
.L_x_183:
[----:B-1----:R1:W2:Y:S02]  /*95a0*/  SYNCS.PHASECHK.TRANS64.TRYWAIT P0, [R0+URZ], R3 ;  /* 0x00000003000075a7 */ /* 0x0022a400080011ff */
[----:B--2---:R-:W-:Y:S05]  /*95b0*/  @!P0 NANOSLEEP.SYNCS 0x989680 ;  /* 0x009896800000895d */ /* 0x004fea0003900000 */
[----:B------:R-:W2:Y:S02]  /*95c0*/  @!P0 SYNCS.PHASECHK.TRANS64 P0, [R0+URZ], R3 ;  /* 0x00000003000085a7 */ /* 0x000ea400080010ff */
[----:B--2---:R-:W-:Y:S05]  /*95d0*/  @!P0 BRA `(.L_x_183) ;  /* 0xfffffffc00f08947 */ /* 0x004fea000383ffff */
[----:B------:R-:W-:Y:S05]  /*95e0*/  BRA `(.L_x_184) ;  /* 0xffffffa000247947 */ /* 0x000fea000383ffff */
.L_x_63:
[----:B------:R-:W-:-:S07]  /*95f0*/  MOV R0, UR5 ;  /* 0x0000000500007c02 */ /* 0x000fce0008000f00 */
.L_x_185:
[----:B-1----:R1:W2:Y:S02]  /*9600*/  SYNCS.PHASECHK.TRANS64.TRYWAIT P0, [R0+URZ], R3 ;  /* 0x00000003000075a7 */ /* 0x0022a400080011ff */
[----:B--2---:R-:W-:Y:S05]  /*9610*/  @!P0 NANOSLEEP.SYNCS 0x989680 ;  /* 0x009896800000895d */ /* 0x004fea0003900000 */
[----:B------:R-:W2:Y:S02]  /*9620*/  @!P0 SYNCS.PHASECHK.TRANS64 P0, [R0+URZ], R3 ;  /* 0x00000003000085a7 */ /* 0x000ea400080010ff */
[----:B--2---:R-:W-:Y:S05]  /*9630*/  @!P0 BRA `(.L_x_185) ;  /* 0xfffffffc00f08947 */ /* 0x004fea000383ffff */
[----:B------:R-:W-:Y:S05]  /*9640*/  BRA `(.L_x_186) ;  /* 0xffffffa000307947 */ /* 0x000fea000383ffff */
.L_x_64:
[----:B------:R-:W-:-:S07]  /*9650*/  MOV R0, UR5 ;  /* 0x0000000500007c02 */ /* 0x000fce0008000f00 */
.L_x_187:
[----:B-1----:R1:W2:Y:S02]  /*9660*/  SYNCS.PHASECHK.TRANS64.TRYWAIT P0, [R0+URZ], R3 ;  /* 0x00000003000075a7 */ /* 0x0022a400080011ff */
[----:B--2---:R-:W-:Y:S05]  /*9670*/  @!P0 NANOSLEEP.SYNCS 0x989680 ;  /* 0x009896800000895d */ /* 0x004fea0003900000 */
[----:B------:R-:W2:Y:S02]  /*9680*/  @!P0 SYNCS.PHASECHK.TRANS64 P0, [R0+URZ], R3 ;  /* 0x00000003000085a7 */ /* 0x000ea400080010ff */
[----:B--2---:R-:W-:Y:S05]  /*9690*/  @!P0 BRA `(.L_x_187) ;  /* 0xfffffffc00f08947 */ /* 0x004fea000383ffff */
[----:B------:R-:W-:Y:S05]  /*96a0*/  BRA `(.L_x_188) ;  /* 0xffffffa0003c7947 */ /* 0x000fea000383ffff */
.L_x_65:
[----:B------:R-:W-:-:S07]  /*96b0*/  MOV R0, UR5 ;  /* 0x0000000500007c02 */ /* 0x000fce0008000f00 */
.L_x_189:
[----:B-1----:R1:W2:Y:S02]  /*96c0*/  SYNCS.PHASECHK.TRANS64.TRYWAIT P0, [R0+URZ], R3 ;  /* 0x00000003000075a7 */ /* 0x0022a400080011ff */
[----:B--2---:R-:W-:Y:S05]  /*96d0*/  @!P0 NANOSLEEP.SYNCS 0x989680 ;  /* 0x009896800000895d */ /* 0x004fea0003900000 */
[----:B------:R-:W2:Y:S02]  /*96e0*/  @!P0 SYNCS.PHASECHK.TRANS64 P0, [R0+URZ], R3 ;  /* 0x00000003000085a7 */ /* 0x000ea400080010ff */
[----:B--2---:R-:W-:Y:S05]  /*96f0*/  @!P0 BRA `(.L_x_189) ;  /* 0xfffffffc00f08947 */ /* 0x004fea000383ffff */
[----:B------:R-:W-:Y:S05]  /*9700*/  BRA `(.L_x_190) ;  /* 0xffffffa000487947 */ /* 0x000fea000383ffff */
.L_x_66:
[----:B------:R-:W-:-:S07]  /*9710*/  MOV R0, UR5 ;  /* 0x0000000500007c02 */ /* 0x000fce0008000f00 */
.L_x_191:
[----:B-1----:R1:W2:Y:S02]  /*9720*/  SYNCS.PHASECHK.TRANS64.TRYWAIT P0, [R0+URZ], R3 ;  /* 0x00000003000075a7 */ /* 0x0022a400080011ff */
[----:B--2---:R-:W-:Y:S05]  /*9730*/  @!P0 NANOSLEEP.SYNCS 0x989680 ;  /* 0x009896800000895d */ /* 0x004fea0003900000 */
[----:B------:R-:W2:Y:S02]  /*9740*/  @!P0 SYNCS.PHASECHK.TRANS64 P0, [R0+URZ], R3 ;  /* 0x00000003000085a7 */ /* 0x000ea400080010ff */
[----:B--2---:R-:W-:Y:S05]  /*9750*/  @!P0 BRA `(.L_x_191) ;  /* 0xfffffffc00f08947 */ /* 0x004fea000383ffff */
[----:B------:R-:W-:Y:S05]  /*9760*/  BRA `(.L_x_192) ;  /* 0xffffffa000547947 */ /* 0x000fea000383ffff */
.L_x_67:
[----:B------:R-:W-:-:S07]  /*9770*/  MOV R0, UR5 ;  /* 0x0000000500007c02 */ /* 0x000fce0008000f00 */
.L_x_193:
[----:B-1----:R1:W2:Y:S02]  /*9780*/  SYNCS.PHASECHK.TRANS64.TRYWAIT P0, [R0+URZ], R3 ;  /* 0x00000003000075a7 */ /* 0x0022a400080011ff */
[----:B--2---:R-:W-:Y:S05]  /*9790*/  @!P0 NANOSLEEP.SYNCS 0x989680 ;  /* 0x009896800000895d */ /* 0x004fea0003900000 */
[----:B------:R-:W2:Y:S02]  /*97a0*/  @!P0 SYNCS.PHASECHK.TRANS64 P0, [R0+URZ], R3 ;  /* 0x00000003000085a7 */ /* 0x000ea400080010ff */
[----:B--2---:R-:W-:Y:S05]  /*97b0*/  @!P0 BRA `(.L_x_193) ;  /* 0xfffffffc00f08947 */ /* 0x004fea000383ffff */
[----:B------:R-:W-:Y:S05]  /*97c0*/  BRA `(.L_x_194) ;  /* 0xffffffa000607947 */ /* 0x000fea000383ffff */
.L_x_68:
[----:B------:R-:W-:-:S07]  /*97d0*/  MOV R0, UR5 ;  /* 0x0000000500007c02 */ /* 0x000fce0008000f00 */
.L_x_195:
[----:B-1----:R1:W2:Y:S02]  /*97e0*/  SYNCS.PHASECHK.TRANS64.TRYWAIT P0, [R0+URZ], R3 ;  /* 0x00000003000075a7 */ /* 0x0022a400080011ff */
[----:B--2---:R-:W-:Y:S05]  /*97f0*/  @!P0 NANOSLEEP.SYNCS 0x989680 ;  /* 0x009896800000895d */ /* 0x004fea0003900000 */
[----:B------:R-:W2:Y:S02]  /*9800*/  @!P0 SYNCS.PHASECHK.TRANS64 P0, [R0+URZ], R3 ;  /* 0x00000003000085a7 */ /* 0x000ea400080010ff */
[----:B--2---:R-:W-:Y:S05]  /*9810*/  @!P0 BRA `(.L_x_195) ;  /* 0xfffffffc00f08947 */ /* 0x004fea000383ffff */
[----:B------:R-:W-:Y:S05]  /*9820*/  BRA `(.L_x_196) ;  /* 0xffffffa0006c7947 */ /* 0x000fea000383ffff */
.L_x_69:
[----:B------:R-:W-:-:S07]  /*9830*/  MOV R0, UR5 ;  /* 0x0000000500007c02 */ /* 0x000fce0008000f00 */
.L_x_197:
[----:B-1----:R1:W2:Y:S02]  /*9840*/  SYNCS.PHASECHK.TRANS64.TRYWAIT P0, [R0+URZ], R3 ;  /* 0x00000003000075a7 */ /* 0x0022a400080011ff */
[----:B--2---:R-:W-:Y:S05]  /*9850*/  @!P0 NANOSLEEP.SYNCS 0x989680 ;  /* 0x009896800000895d */ /* 0x004fea0003900000 */
[----:B------:R-:W2:Y:S02]  /*9860*/  @!P0 SYNCS.PHASECHK.TRANS64 P0, [R0+URZ], R3 ;  /* 0x00000003000085a7 */ /* 0x000ea400080010ff */
[----:B--2---:R-:W-:Y:S05]  /*9870*/  @!P0 BRA `(.L_x_197) ;  /* 0xfffffffc00f08947 */ /* 0x004fea000383ffff */
[----:B------:R-:W-:Y:S05]  /*9880*/  BRA `(.L_x_198) ;  /* 0xffffffa000787947 */ /* 0x000fea000383ffff */
.L_x_70:
[----:B------:R-:W-:-:S07]  /*9890*/  MOV R0, UR5 ;  /* 0x0000000500007c02 */ /* 0x000fce0008000f00 */
.L_x_199:
[----:B-1----:R1:W2:Y:S02]  /*98a0*/  SYNCS.PHASECHK.TRANS64.TRYWAIT P0, [R0+URZ], R3 ;  /* 0x00000003000075a7 */ /* 0x0022a400080011ff */
[----:B--2---:R-:W-:Y:S05]  /*98b0*/  @!P0 NANOSLEEP.SYNCS 0x989680 ;  /* 0x009896800000895d */ /* 0x004fea0003900000 */
[----:B------:R-:W2:Y:S02]  /*98c0*/  @!P0 SYNCS.PHASECHK.TRANS64 P0, [R0+URZ], R3 ;  /* 0x00000003000085a7 */ /* 0x000ea400080010ff */
[----:B--2---:R-:W-:Y:S05]  /*98d0*/  @!P0 BRA `(.L_x_199) ;  /* 0xfffffffc00f08947 */ /* 0x004fea000383ffff */
[----:B------:R-:W-:Y:S05]  /*98e0*/  BRA `(.L_x_200) ;  /* 0xffffffa000847947 */ /* 0x000fea000383ffff */
.L_x_71:
[----:B------:R-:W-:-:S07]  /*98f0*/  MOV R0, UR5 ;  /* 0x0000000500007c02 */ /* 0x000fce0008000f00 */
.L_x_201:
[----:B-1----:R1:W2:Y:S02]  /*9900*/  SYNCS.PHASECHK.TRANS64.TRYWAIT P0, [R0+URZ], R3 ;  /* 0x00000003000075a7 */ /* 0x0022a400080011ff */
[----:B--2---:R-:W-:Y:S05]  /*9910*/  @!P0 NANOSLEEP.SYNCS 0x989680 ;  /* 0x009896800000895d */ /* 0x004fea0003900000 */
[----:B------:R-:W2:Y:S02]  /*9920*/  @!P0 SYNCS.PHASECHK.TRANS64 P0, [R0+URZ], R3 ;  /* 0x00000003000085a7 */ /* 0x000ea400080010ff */
[----:B--2---:R-:W-:Y:S05]  /*9930*/  @!P0 BRA `(.L_x_201) ;  /* 0xfffffffc00f08947 */ /* 0x004fea000383ffff */
[----:B------:R-:W-:Y:S05]  /*9940*/  BRA `(.L_x_202) ;  /* 0xffffffa000907947 */ /* 0x000fea000383ffff */
.L_x_72:
[----:B------:R-:W-:-:S07]  /*9950*/  MOV R0, UR5 ;  /* 0x0000000500007c02 */ /* 0x000fce0008000f00 */
.L_x_203:
[----:B-1----:R1:W2:Y:S02]  /*9960*/  SYNCS.PHASECHK.TRANS64.TRYWAIT P0, [R0+URZ], R3 ;  /* 0x00000003000075a7 */ /* 0x0022a400080011ff */
[----:B--2---:R-:W-:Y:S05]  /*9970*/  @!P0 NANOSLEEP.SYNCS 0x989680 ;  /* 0x009896800000895d */ /* 0x004fea0003900000 */
[----:B------:R-:W2:Y:S02]  /*9980*/  @!P0 SYNCS.PHASECHK.TRANS64 P0, [R0+URZ], R3 ;  /* 0x00000003000085a7 */ /* 0x000ea400080010ff */
[----:B--2---:R-:W-:Y:S05]  /*9990*/  @!P0 BRA `(.L_x_203) ;  /* 0xfffffffc00f08947 */ /* 0x004fea000383ffff */
[----:B------:R-:W-:Y:S05]  /*99a0*/  BRA `(.L_x_204) ;  /* 0xffffffa0009c7947 */ /* 0x000fea000383ffff */
.L_x_73:
[----:B------:R-:W-:-:S07]  /*99b0*/  MOV R0, UR5 ;  /* 0x0000000500007c02 */ /* 0x000fce0008000f00 */
.L_x_205:
[----:B-1----:R1:W2:Y:S02]  /*99c0*/  SYNCS.PHASECHK.TRANS64.TRYWAIT P0, [R0+URZ], R3 ;  /* 0x00000003000075a7 */ /* 0x0022a400080011ff */
[----:B--2---:R-:W-:Y:S05]  /*99d0*/  @!P0 NANOSLEEP.SYNCS 0x989680 ;  /* 0x009896800000895d */ /* 0x004fea0003900000 */
[----:B------:R-:W2:Y:S02]  /*99e0*/  @!P0 SYNCS.PHASECHK.TRANS64 P0, [R0+URZ], R3 ;  /* 0x00000003000085a7 */ /* 0x000ea400080010ff */
[----:B--2---:R-:W-:Y:S05]  /*99f0*/  @!P0 BRA `(.L_x_205) ;  /* 0xfffffffc00f08947 */ /* 0x004fea000383ffff */
[----:B------:R-:W-:Y:S05]  /*9a00*/  BRA `(.L_x_206) ;  /* 0xffffffa000a87947 */ /* 0x000fea000383ffff */
.L_x_74:
[----:B------:R-:W-:-:S07]  /*9a10*/  MOV R0, UR5 ;  /* 0x0000000500007c02 */ /* 0x000fce0008000f00 */
.L_x_207:
[----:B-1----:R1:W2:Y:S02]  /*9a20*/  SYNCS.PHASECHK.TRANS64.TRYWAIT P0, [R0+URZ], R3 ;  /* 0x00000003000075a7 */ /* 0x0022a400080011ff */
[----:B--2---:R-:W-:Y:S05]  /*9a30*/  @!P0 NANOSLEEP.SYNCS 0x989680 ;  /* 0x009896800000895d */ /* 0x004fea0003900000 */
[----:B------:R-:W2:Y:S02]  /*9a40*/  @!P0 SYNCS.PHASECHK.TRANS64 P0, [R0+URZ], R3 ;  /* 0x00000003000085a7 */ /* 0x000ea400080010ff */
[----:B--2---:R-:W-:Y:S05]  /*9a50*/  @!P0 BRA `(.L_x_207) ;  /* 0xfffffffc00f08947 */ /* 0x004fea000383ffff */
[----:B------:R-:W-:Y:S05]  /*9a60*/  BRA `(.L_x_208) ;  /* 0xffffffa000b47947 */ /* 0x000fea000383ffff */
.L_x_75:
[----:B------:R-:W-:-:S07]  /*9a70*/  MOV R0, UR5 ;  /* 0x0000000500007c02 */ /* 0x000fce0008000f00 */
.L_x_209:
[----:B-1----:R1:W2:Y:S02]  /*9a80*/  SYNCS.PHASECHK.TRANS64.TRYWAIT P0, [R0+URZ], R3 ;  /* 0x00000003000075a7 */ /* 0x0022a400080011ff */
[----:B--2---:R-:W-:Y:S05]  /*9a90*/  @!P0 NANOSLEEP.SYNCS 0x989680 ;  /* 0x009896800000895d */ /* 0x004fea0003900000 */
[----:B------:R-:W2:Y:S02]  /*9aa0*/  @!P0 SYNCS.PHASECHK.TRANS64 P0, [R0+URZ], R3 ;  /* 0x00000003000085a7 */ /* 0x000ea400080010ff */
[----:B--2---:R-:W-:Y:S05]  /*9ab0*/  @!P0 BRA `(.L_x_209) ;  /* 0xfffffffc00f08947 */ /* 0x004fea000383ffff */
[----:B------:R-:W-:Y:S05]  /*9ac0*/  BRA `(.L_x_210) ;  /* 0xffffffa000c07947 */ /* 0x000fea000383ffff */
.L_x_76:
[----:B------:R-:W-:-:S07]  /*9ad0*/  MOV R0, UR5 ;  /* 0x0000000500007c02 */ /* 0x000fce0008000f00 */
.L_x_211:
[----:B-1----:R1:W2:Y:S02]  /*9ae0*/  SYNCS.PHASECHK.TRANS64.TRYWAIT P0, [R0+URZ], R3 ;  /* 0x00000003000075a7 */ /* 0x0022a400080011ff */
[----:B--2---:R-:W-:Y:S05]  /*9af0*/  @!P0 NANOSLEEP.SYNCS 0x989680 ;  /* 0x009896800000895d */ /* 0x004fea0003900000 */
[----:B------:R-:W2:Y:S02]  /*9b00*/  @!P0 SYNCS.PHASECHK.TRANS64 P0, [R0+URZ], R3 ;  /* 0x00000003000085a7 */ /* 0x000ea400080010ff */
[----:B--2---:R-:W-:Y:S05]  /*9b10*/  @!P0 BRA `(.L_x_211) ;  /* 0xfffffffc00f08947 */ /* 0x004fea000383ffff */
[----:B------:R-:W-:Y:S05]  /*9b20*/  BRA `(.L_x_212) ;  /* 0xffffffa000cc7947 */ /* 0x000fea000383ffff */
.L_x_79:
[----:B-1----:R1:W2:Y:S02]  /*9b30*/  SYNCS.PHASECHK.TRANS64.TRYWAIT P0, [R2+URZ+0x2b0], R4 ;  /* 0x0002b004020075a7 */ /* 0x0022a400080011ff */
[----:B--2---:R-:W-:Y:S05]  /*9b40*/  @!P0 NANOSLEEP.SYNCS 0x989680 ;  /* 0x009896800000895d */ /* 0x004fea0003900000 */
[----:B------:R-:W2:Y:S02]  /*9b50*/  @!P0 SYNCS.PHASECHK.TRANS64 P0, [R2+URZ+0x2b0], R4 ;  /* 0x0002b004020085a7 */ /* 0x000ea400080010ff */
[----:B--2---:R-:W-:Y:S05]  /*9b60*/  @!P0 BRA `(.L_x_79) ;  /* 0xfffffffc00f08947 */ /* 0x004fea000383ffff */
[----:B------:R-:W-:Y:S05]  /*9b70*/  BRA `(.L_x_213) ;  /* 0xffffffa400287947 */ /* 0x000fea000383ffff */
.L_x_80:
[----:B------:R-:W-:-:S07]  /*9b80*/  MOV R2, UR4 ;  /* 0x0000000400027c02 */ /* 0x000fce0008000f00 */
.L_x_214:
[----:B-1----:R1:W2:Y:S02]  /*9b90*/  SYNCS.PHASECHK.TRANS64.TRYWAIT P0, [R2+URZ+0x260], R5 ;  /* 0x00026005020075a7 */ /* 0x0022a400080011ff */
[----:B--2---:R-:W-:Y:S05]  /*9ba0*/  @!P0 NANOSLEEP.SYNCS 0x989680 ;  /* 0x009896800000895d */ /* 0x004fea0003900000 */
[----:B------:R-:W2:Y:S02]  /*9bb0*/  @!P0 SYNCS.PHASECHK.TRANS64 P0, [R2+URZ+0x260], R5 ;  /* 0x00026005020085a7 */ /* 0x000ea400080010ff */
[----:B--2---:R-:W-:Y:S05]  /*9bc0*/  @!P0 BRA `(.L_x_214) ;  /* 0xfffffffc00f08947 */ /* 0x004fea000383ffff */
[----:B------:R-:W-:Y:S05]  /*9bd0*/  BRA `(.L_x_215) ;  /* 0xffffffa400387947 */ /* 0x000fea000383ffff */
.L_x_81:
[----:B-1----:R1:W2:Y:S02]  /*9be0*/  SYNCS.PHASECHK.TRANS64.TRYWAIT P1, [R2+URZ+0x250], R4 ;  /* 0x00025004020075a7 */ /* 0x0022a400080211ff */
[----:B--2---:R-:W-:Y:S05]  /*9bf0*/  @!P1 NANOSLEEP.SYNCS 0x989680 ;  /* 0x009896800000995d */ /* 0x004fea0003900000 */
[----:B------:R-:W2:Y:S02]  /*9c00*/  @!P1 SYNCS.PHASECHK.TRANS64 P1, [R2+URZ+0x250], R4 ;  /* 0x00025004020095a7 */ /* 0x000ea400080210ff */
[----:B--2---:R-:W-:Y:S05]  /*9c10*/  @!P1 BRA `(.L_x_81) ;  /* 0xfffffffc00f09947 */ /* 0x004fea000383ffff */
[----:B------:R-:W-:Y:S05]  /*9c20*/  BRA `(.L_x_216) ;  /* 0xffffffa400687947 */ /* 0x000fea000383ffff */
.L_x_84:
[----:B------:R-:W-:-:S07]  /*9c30*/  MOV R0, UR4 ;  /* 0x0000000400007c02 */ /* 0x000fce0008000f00 */
.L_x_217:
[----:B-1----:R1:W2:Y:S02]  /*9c40*/  SYNCS.PHASECHK.TRANS64.TRYWAIT P0, [R0+URZ+0x260], R2 ;  /* 0x00026002000075a7 */ /* 0x0022a400080011ff */
[----:B--2---:R-:W-:Y:S05]  /*9c50*/  @!P0 NANOSLEEP.SYNCS 0x989680 ;  /* 0x009896800000895d */ /* 0x004fea0003900000 */
[----:B------:R-:W2:Y:S02]  /*9c60*/  @!P0 SYNCS.PHASECHK.TRANS64 P0, [R0+URZ+0x260], R2 ;  /* 0x00026002000085a7 */ /* 0x000ea400080010ff */
[----:B--2---:R-:W-:Y:S05]  /*9c70*/  @!P0 BRA `(.L_x_217) ;  /* 0xfffffffc00f08947 */ /* 0x004fea000383ffff */
[----:B------:R-:W-:Y:S05]  /*9c80*/  BRA `(.L_x_83) ;  /* 0xffffffa400bc7947 */ /* 0x000fea000383ffff */
.L_x_91:
[----:B-1----:R1:W2:Y:S02]  /*9c90*/  SYNCS.PHASECHK.TRANS64.TRYWAIT P1, [R0+URZ+0x250], R2 ;  /* 0x00025002000075a7 */ /* 0x0022a400080211ff */
[----:B--2---:R-:W-:Y:S05]  /*9ca0*/  @!P1 NANOSLEEP.SYNCS 0x989680 ;  /* 0x009896800000995d */ /* 0x004fea0003900000 */
[----:B------:R-:W2:Y:S02]  /*9cb0*/  @!P1 SYNCS.PHASECHK.TRANS64 P1, [R0+URZ+0x250], R2 ;  /* 0x00025002000095a7 */ /* 0x000ea400080210ff */
[----:B--2---:R-:W-:Y:S05]  /*9cc0*/  @!P1 BRA `(.L_x_91) ;  /* 0xfffffffc00f09947 */ /* 0x004fea000383ffff */
[----:B------:R-:W-:Y:S05]  /*9cd0*/  BRA `(.L_x_218) ;  /* 0xffffffac00187947 */ /* 0x000fea000383ffff */
.L_x_92:
[----:B------:R-:W-:-:S07]  /*9ce0*/  MOV R2, UR19 ;  /* 0x0000001300027c02 */ /* 0x000fce0008000f00 */
.L_x_219:
[----:B-1----:R1:W2:Y:S02]  /*9cf0*/  SYNCS.PHASECHK.TRANS64.TRYWAIT P0, [R2+URZ+0x290], R0 ;  /* 0x00029000020075a7 */ /* 0x0022a400080011ff */
[----:B--2---:R-:W-:Y:S05]  /*9d00*/  @!P0 NANOSLEEP.SYNCS 0x989680 ;  /* 0x009896800000895d */ /* 0x004fea0003900000 */
[----:B------:R-:W2:Y:S02]  /*9d10*/  @!P0 SYNCS.PHASECHK.TRANS64 P0, [R2+URZ+0x290], R0 ;  /* 0x00029000020085a7 */ /* 0x000ea400080010ff */
[----:B--2---:R-:W-:Y:S05]  /*9d20*/  @!P0 BRA `(.L_x_219) ;  /* 0xfffffffc00f08947 */ /* 0x004fea000383ffff */
[----:B------:R-:W-:Y:S05]  /*9d30*/  BRA `(.L_x_220) ;  /* 0xffffffac004c7947 */ /* 0x000fea000383ffff */
.L_x_95:
[----:B------:R-:W-:Y:S07]  /*9d40*/  MOV R0, UR6 ;  /* 0x0000000600007c02 */ /* 0x000fee0008000f00 */
.L_x_221:
[----:B-1----:R1:W2:Y:S02]  /*9d50*/  SYNCS.PHASECHK.TRANS64.TRYWAIT P0, [R0+URZ], R2 ;  /* 0x00000002000075a7 */ /* 0x0022a400080011ff */
[----:B--2---:R-:W-:Y:S05]  /*9d60*/  @!P0 NANOSLEEP.SYNCS 0x989680 ;  /* 0x009896800000895d */ /* 0x004fea0003900000 */
[----:B------:R-:W2:Y:S02]  /*9d70*/  @!P0 SYNCS.PHASECHK.TRANS64 P0, [R0+URZ], R2 ;  /* 0x00000002000085a7 */ /* 0x000ea400080010ff */
[----:B--2---:R-:W-:Y:S05]  /*9d80*/  @!P0 BRA `(.L_x_221) ;  /* 0xfffffffc00f08947 */ /* 0x004fea000383ffff */
[----:B------:R-:W-:Y:S05]  /*9d90*/  BRA `(.L_x_94) ;  /* 0xffffffac00847947 */ /* 0x000fea000383ffff */
.L_x_98:
[----:B------:R-:W-:-:S07]  /*9da0*/  MOV R0, UR4 ;  /* 0x0000000400007c02 */ /* 0x000fce0008000f00 */
.L_x_222:
[----:B--2---:R2:W4:Y:S02]  /*9db0*/  SYNCS.PHASECHK.TRANS64.TRYWAIT P0, [R0+URZ], R2 ;  /* 0x00000002000075a7 */ /* 0x00452400080011ff */
[----:B----4-:R-:W-:Y:S05]  /*9dc0*/  @!P0 NANOSLEEP.SYNCS 0x989680 ;  /* 0x009896800000895d */ /* 0x010fea0003900000 */
[----:B------:R-:W4:Y:S02]  /*9dd0*/  @!P0 SYNCS.PHASECHK.TRANS64 P0, [R0+URZ], R2 ;  /* 0x00000002000085a7 */ /* 0x000f2400080010ff */
[----:B----4-:R-:W-:Y:S05]  /*9de0*/  @!P0 BRA `(.L_x_222) ;  /* 0xfffffffc00f08947 */ /* 0x010fea000383ffff */
[----:B------:R-:W-:Y:S05]  /*9df0*/  BRA `(.L_x_223) ;  /* 0xffffffb000247947 */ /* 0x000fea000383ffff */
.L_x_99:
[----:B------:R-:W-:-:S07]  /*9e00*/  MOV R0, UR5 ;  /* 0x0000000500007c02 */ /* 0x000fce0008000f00 */
.L_x_224:
[----:B-1----:R1:W2:Y:S02]  /*9e10*/  SYNCS.PHASECHK.TRANS64.TRYWAIT P0, [R0+URZ], R3 ;  /* 0x00000003000075a7 */ /* 0x0022a400080011ff */
[----:B--2---:R-:W-:Y:S05]  /*9e20*/  @!P0 NANOSLEEP.SYNCS 0x989680 ;  /* 0x009896800000895d */ /* 0x004fea0003900000 */
[----:B------:R-:W2:Y:S02]  /*9e30*/  @!P0 SYNCS.PHASECHK.TRANS64 P0, [R0+URZ], R3 ;  /* 0x00000003000085a7 */ /* 0x000ea400080010ff */
[----:B--2---:R-:W-:Y:S05]  /*9e40*/  @!P0 BRA `(.L_x_224) ;  /* 0xfffffffc00f08947 */ /* 0x004fea000383ffff */
[----:B------:R-:W-:Y:S05]  /*9e50*/  BRA `(.L_x_225) ;  /* 0xffffffb000307947 */ /* 0x000fea000383ffff */
.L_x_100:
[----:B------:R-:W-:-:S07]  /*9e60*/  MOV R0, UR5 ;  /* 0x0000000500007c02 */ /* 0x000fce0008000f00 */
.L_x_226:
[----:B-1----:R1:W2:Y:S02]  /*9e70*/  SYNCS.PHASECHK.TRANS64.TRYWAIT P0, [R0+URZ], R3 ;  /* 0x00000003000075a7 */ /* 0x0022a400080011ff */
[----:B--2---:R-:W-:Y:S05]  /*9e80*/  @!P0 NANOSLEEP.SYNCS 0x989680 ;  /* 0x009896800000895d */ /* 0x004fea0003900000 */
[----:B------:R-:W2:Y:S02]  /*9e90*/  @!P0 SYNCS.PHASECHK.TRANS64 P0, [R0+URZ], R3 ;  /* 0x00000003000085a7 */ /* 0x000ea400080010ff */
[----:B--2---:R-:W-:Y:S05]  /*9ea0*/  @!P0 BRA `(.L_x_226) ;  /* 0xfffffffc00f08947 */ /* 0x004fea000383ffff */
[----:B------:R-:W-:Y:S05]  /*9eb0*/  BRA `(.L_x_227) ;  /* 0xffffffb0003c7947 */ /* 0x000fea000383ffff */
.L_x_101:
[----:B-1----:R-:W-:-:S07]  /*9ec0*/  MOV R0, UR4 ;  /* 0x0000000400007c02 */ /* 0x002fce0008000f00 */
.L_x_228:
[----:B-1----:R1:W2:Y:S02]  /*9ed0*/  SYNCS.PHASECHK.TRANS64.TRYWAIT P0, [R0+URZ], R2 ;  /* 0x00000002000075a7 */ /* 0x0022a400080011ff */
[----:B--2---:R-:W-:Y:S05]  /*9ee0*/  @!P0 NANOSLEEP.SYNCS 0x989680 ;  /* 0x009896800000895d */ /* 0x004fea0003900000 */
[----:B------:R-:W2:Y:S02]  /*9ef0*/  @!P0 SYNCS.PHASECHK.TRANS64 P0, [R0+URZ], R2 ;  /* 0x00000002000085a7 */ /* 0x000ea400080010ff */
[----:B--2---:R-:W-:Y:S05]  /*9f00*/  @!P0 BRA `(.L_x_228) ;  /* 0xfffffffc00f08947 */ /* 0x004fea000383ffff */
[----:B------:R-:W-:Y:S05]  /*9f10*/  BRA `(.L_x_229) ;  /* 0xffffffb000487947 */ /* 0x000fea000383ffff */
.L_x_106:
[----:B--2---:R2:W3:Y:S02]  /*9f20*/  SYNCS.PHASECHK.TRANS64.TRYWAIT P0, [R12+URZ+0x250], R0 ;  /* 0x000250000c0075a7 */ /* 0x0044e400080011ff */
[----:B---3--:R-:W-:Y:S05]  /*9f30*/  @!P0 NANOSLEEP.SYNCS 0x989680 ;  /* 0x009896800000895d */ /* 0x008fea0003900000 */
[----:B------:R-:W3:Y:S02]  /*9f40*/  @!P0 SYNCS.PHASECHK.TRANS64 P0, [R12+URZ+0x250], R0 ;  /* 0x000250000c0085a7 */ /* 0x000ee400080010ff */
[----:B---3--:R-:W-:Y:S05]  /*9f50*/  @!P0 BRA `(.L_x_106) ;  /* 0xfffffffc00f08947 */ /* 0x008fea000383ffff */
[----:B------:R-:W-:Y:S05]  /*9f60*/  BRA `(.L_x_230) ;  /* 0xffffffb400607947 */ /* 0x000fea000383ffff */
.L_x_109:
[----:B-1----:R-:W-:Y:S07]  /*9f70*/  MOV R0, UR21 ;  /* 0x0000001500007c02 */ /* 0x002fee0008000f00 */
.L_x_231:
[----:B-1----:R1:W2:Y:S02]  /*9f80*/  SYNCS.PHASECHK.TRANS64.TRYWAIT P2, [R0+URZ+0x248], R6 ;  /* 0x00024806000075a7 */ /* 0x0022a400080411ff */
[----:B--2---:R-:W-:Y:S05]  /*9f90*/  @!P2 NANOSLEEP.SYNCS 0x989680 ;  /* 0x009896800000a95d */ /* 0x004fea0003900000 */
[----:B------:R-:W2:Y:S02]  /*9fa0*/  @!P2 SYNCS.PHASECHK.TRANS64 P2, [R0+URZ+0x248], R6 ;  /* 0x000248060000a5a7 */ /* 0x000ea400080410ff */
[----:B--2---:R-:W-:Y:S05]  /*9fb0*/  @!P2 BRA `(.L_x_231) ;  /* 0xfffffffc00f0a947 */ /* 0x004fea000383ffff */
[----:B------:R-:W-:Y:S05]  /*9fc0*/  BRA `(.L_x_108) ;  /* 0xffffffb800c87947 */ /* 0x000fea000383ffff */
.L_x_112:
[----:B------:R-:W-:Y:S07]  /*9fd0*/  MOV R0, UR21 ;  /* 0x0000001500007c02 */ /* 0x000fee0008000f00 */
.L_x_232:
[----:B-1----:R1:W2:Y:S02]  /*9fe0*/  SYNCS.PHASECHK.TRANS64.TRYWAIT P0, [R0+URZ+0x230], R9 ;  /* 0x00023009000075a7 */ /* 0x0022a400080011ff */
[----:B--2---:R-:W-:Y:S05]  /*9ff0*/  @!P0 NANOSLEEP.SYNCS 0x989680 ;  /* 0x009896800000895d */ /* 0x004fea0003900000 */
[----:B------:R-:W2:Y:S02]  /*a000*/  @!P0 SYNCS.PHASECHK.TRANS64 P0, [R0+URZ+0x230], R9 ;  /* 0x00023009000085a7 */ /* 0x000ea400080010ff */
[----:B--2---:R-:W-:Y:S05]  /*a010*/  @!P0 BRA `(.L_x_232) ;  /* 0xfffffffc00f08947 */ /* 0x004fea000383ffff */
[----:B------:R-:W-:Y:S05]  /*a020*/  BRA `(.L_x_233) ;  /* 0xffffffbc00247947 */ /* 0x000fea000383ffff */
.L_x_113:
[----:B------:R-:W-:Y:S07]  /*a030*/  MOV R0, UR21 ;  /* 0x0000001500007c02 */ /* 0x000fee0008000f00 */
.L_x_234:
[----:B-1----:R1:W2:Y:S02]  /*a040*/  SYNCS.PHASECHK.TRANS64.TRYWAIT P0, [R0+URZ+0x238], R9 ;  /* 0x00023809000075a7 */ /* 0x0022a400080011ff */
[----:B--2---:R-:W-:Y:S05]  /*a050*/  @!P0 NANOSLEEP.SYNCS 0x989680 ;  /* 0x009896800000895d */ /* 0x004fea0003900000 */
[----:B------:R-:W2:Y:S02]  /*a060*/  @!P0 SYNCS.PHASECHK.TRANS64 P0, [R0+URZ+0x238], R9 ;  /* 0x00023809000085a7 */ /* 0x000ea400080010ff */
[----:B--2---:R-:W-:Y:S05]  /*a070*/  @!P0 BRA `(.L_x_234) ;  /* 0xfffffffc00f08947 */ /* 0x004fea000383ffff */
[----:B------:R-:W-:Y:S05]  /*a080*/  BRA `(.L_x_235) ;  /* 0xffffffbc00607947 */ /* 0x000fea000383ffff */
.L_x_115:
[----:B------:R-:W-:-:S07]  /*a090*/  MOV R0, UR21 ;  /* 0x0000001500007c02 */ /* 0x000fce0008000f00 */
.L_x_236:
[----:B-1----:R1:W3:Y:S02]  /*a0a0*/  SYNCS.PHASECHK.TRANS64.TRYWAIT P0, [R0+URZ+0x230], R2 ;  /* 0x00023002000075a7 */ /* 0x0022e400080011ff */
[----:B---3--:R-:W-:Y:S05]  /*a0b0*/  @!P0 NANOSLEEP.SYNCS 0x989680 ;  /* 0x009896800000895d */ /* 0x008fea0003900000 */
[----:B------:R-:W3:Y:S02]  /*a0c0*/  @!P0 SYNCS.PHASECHK.TRANS64 P0, [R0+URZ+0x230], R2 ;  /* 0x00023002000085a7 */ /* 0x000ee400080010ff */
[----:B---3--:R-:W-:Y:S05]  /*a0d0*/  @!P0 BRA `(.L_x_236) ;  /* 0xfffffffc00f08947 */ /* 0x008fea000383ffff */
[----:B------:R-:W-:Y:S05]  /*a0e0*/  BRA `(.L_x_237) ;  /* 0xffffffbc00d47947 */ /* 0x000fea000383ffff */
.L_x_117:
[----:B-1----:R1:W2:Y:S02]  /*a0f0*/  SYNCS.PHASECHK.TRANS64.TRYWAIT P0, [R3+URZ+0x250], R0 ;  /* 0x00025000030075a7 */ /* 0x0022a400080011ff */
[----:B--2---:R-:W-:Y:S05]  /*a100*/  @!P0 NANOSLEEP.SYNCS 0x989680 ;  /* 0x009896800000895d */ /* 0x004fea0003900000 */
[----:B------:R-:W2:Y:S02]  /*a110*/  @!P0 SYNCS.PHASECHK.TRANS64 P0, [R3+URZ+0x250], R0 ;  /* 0x00025000030085a7 */ /* 0x000ea400080010ff */
[----:B--2---:R-:W-:Y:S05]  /*a120*/  @!P0 BRA `(.L_x_117) ;  /* 0xfffffffc00f08947 */ /* 0x004fea000383ffff */
[----:B------:R-:W-:Y:S05]  /*a130*/  BRA `(.L_x_238) ;  /* 0xffffffc000947947 */ /* 0x000fea000383ffff */
.L_x_128:
[----:B-1----:R1:W2:Y:S02]  /*a140*/  SYNCS.PHASECHK.TRANS64.TRYWAIT P1, [R3+URZ+0x220], R0 ;  /* 0x00022000030075a7 */ /* 0x0022a400080211ff */
[----:B--2---:R-:W-:Y:S05]  /*a150*/  @!P1 NANOSLEEP.SYNCS 0x989680 ;  /* 0x009896800000995d */ /* 0x004fea0003900000 */
[----:B------:R-:W2:Y:S02]  /*a160*/  @!P1 SYNCS.PHASECHK.TRANS64 P1, [R3+URZ+0x220], R0 ;  /* 0x00022000030095a7 */ /* 0x000ea400080210ff */
[----:B--2---:R-:W-:Y:S05]  /*a170*/  @!P1 BRA `(.L_x_128) ;  /* 0xfffffffc00f09947 */ /* 0x004fea000383ffff */
[----:B------:R-:W-:Y:S05]  /*a180*/  BRA `(.L_x_127) ;  /* 0xffffffd000047947 */ /* 0x000fea000383ffff */
.L_x_130:
[----:B-1----:R1:W2:Y:S02]  /*a190*/  SYNCS.PHASECHK.TRANS64.TRYWAIT P0, [R43+URZ+0x270], R4 ;  /* 0x000270042b0075a7 */ /* 0x0022a400080011ff */
[----:B--2---:R-:W-:Y:S05]  /*a1a0*/  @!P0 NANOSLEEP.SYNCS 0x989680 ;  /* 0x009896800000895d */ /* 0x004fea0003900000 */
[----:B------:R-:W2:Y:S02]  /*a1b0*/  @!P0 SYNCS.PHASECHK.TRANS64 P0, [R43+URZ+0x270], R4 ;  /* 0x000270042b0085a7 */ /* 0x000ea400080010ff */
[----:B--2---:R-:W-:Y:S05]  /*a1c0*/  @!P0 BRA `(.L_x_130) ;  /* 0xfffffffc00f08947 */ /* 0x004fea000383ffff */
[----:B------:R-:W-:Y:S05]  /*a1d0*/  BRA `(.L_x_129) ;  /* 0xffffffd000587947 */ /* 0x000fea000383ffff */
.L_x_138:
[----:B--2---:R2:W3:Y:S02]  /*a1e0*/  SYNCS.PHASECHK.TRANS64.TRYWAIT P0, [R3+URZ+0x220], R0 ;  /* 0x00022000030075a7 */ /* 0x0044e400080011ff */
[----:B---3--:R-:W-:Y:S05]  /*a1f0*/  @!P0 NANOSLEEP.SYNCS 0x989680 ;  /* 0x009896800000895d */ /* 0x008fea0003900000 */
[----:B------:R-:W3:Y:S02]  /*a200*/  @!P0 SYNCS.PHASECHK.TRANS64 P0, [R3+URZ+0x220], R0 ;  /* 0x00022000030085a7 */ /* 0x000ee400080010ff */
[----:B---3--:R-:W-:Y:S05]  /*a210*/  @!P0 BRA `(.L_x_138) ;  /* 0xfffffffc00f08947 */ /* 0x008fea000383ffff */
[----:B------:R-:W-:Y:S05]  /*a220*/  BRA `(.L_x_137) ;  /* 0xffffffdc004c7947 */ /* 0x000fea000383ffff */
        .weak           $__internal_0_$__cuda_sm10x_tcgen05_guardrail_trap_col_being_dealloced_not_returned_by_alloc
        .type           $__internal_0_$__cuda_sm10x_tcgen05_guardrail_trap_col_being_dealloced_not_returned_by_alloc,@function
        .size           $__internal_0_$__cuda_sm10x_tcgen05_guardrail_trap_col_being_dealloced_not_returned_by_alloc,($__internal_1_$__cuda_sm10x_tcgen05_guardrail_trap_phase_invalid_during_alloc - $__internal_0_$__cuda_sm10x_tcgen05_guardrail_trap_col_being_dealloced_not_returned_by_alloc)
$__internal_0_$__cuda_sm10x_tcgen05_guardrail_trap_col_being_dealloced_not_returned_by_alloc:
[----:B------:R-:W-:Y:S05]  /*a230*/  BPT.TRAP 0x1 ;  /* 0x000000040000795c */ /* 0x000fea0000300000 */
[----:B------:R-:W-:-:S04]  /*a240*/  HFMA2 R3, -RZ, RZ, 0, 0 ;  /* 0x00000000ff037431 */ /* 0x000fc800000001ff */
[----:B------:R-:W-:Y:S05]  /*a250*/  RET.REL.NODEC R2 `(_ZN7cutlass13device_kernelINS_4gemm6kernel13GemmUniversalIN4cute5tupleIJiiiiEEENS1_10collective13CollectiveMmaINS1_35MainloopSm100TmaUmmaWarpSpecializedILi34ELi2ELi4ENS5_IJNS4_1CILi1EEENSA_ILi8EEESB_EEEEENS5_IJNSA_ILi64EEENSA_ILi128EEENSA_ILi32EEEEEEaNS5_IJlSB_lEEEaSJ_NS4_8TiledMMAINS4_8MMA_AtomIJNS4_15SM100_MMA_S8_SSIaaiLi64ELi128ELNS4_4UMMA5MajorE0ELSO_0ELNSN_8SaturateE0EEEEEENS4_6LayoutINS5_IJSB_SB_SB_EEENS5_IJNSA_ILi0EEESU_SU_EEEEENS5_IJNS4_10UnderscoreESX_SX_EEEEENS4_23SM90_TMA_LOAD_MULTICASTENS4_14ComposedLayoutINS4_7SwizzleILi1ELi4ELi3EEENS4_18smem_ptr_flag_bitsILi8EEENSS_INS5_IJSC_SH_EEENS5_IJSH_SB_EEEEEEEvNS4_8identityENS4_13SM90_TMA_LOADES19_vS1A_EENS_8epilogue10collective18CollectiveEpilogueINS1D_23Sm100TmaWarpSpecializedILi2ELi2ELi32ELb0ELb0EEEJSI_NS5_IJNSS_ISF_SB_EES1I_EEEaSJ_aSJ_NS1D_6fusion15FusionCallbacksIS1H_NS1K_17LinearCombinationIaiaiLNS_15FloatRoundStyleE2EEESI_S1J_JEEENS4_5SM1004TMEM4LOAD26SM100_TMEM_LOAD_16dp32b32xES1B_NS11_INS12_ILi2ELi4ELi3EEES15_NSS_INS5_IJSC_SF_EEENS5_IJSF_SB_EEEEEEENS4_39AutoVectorizingCopyWithAssumedAlignmentILi128EEENS4_14SM90_TMA_STOREES1Y_S20_S20_EEEvvEEEEvNT_6ParamsE) ;  /* 0xffffff5c02687950 */ /* 0x000fea0003c3ffff */
        .weak           $__internal_1_$__cuda_sm10x_tcgen05_guardrail_trap_phase_invalid_during_alloc
        .type           $__internal_1_$__cuda_sm10x_tcgen05_guardrail_trap_phase_invalid_during_alloc,@function
        .size           $__internal_1_$__cuda_sm10x_tcgen05_guardrail_trap_phase_invalid_during_alloc,($__internal_2_$__cuda_sm10x_tcgen05_guardrail_trap_unallocated_columns_being_dealloced - $__internal_1_$__cuda_sm10x_tcgen05_guardrail_trap_phase_invalid_during_alloc)
$__internal_1_$__cuda_sm10x_tcgen05_guardrail_trap_phase_invalid_during_alloc:
[----:B------:R-:W-:Y:S05]  /*a260*/  BPT.TRAP 0x1 ;  /* 0x000000040000795c */ /* 0x000fea0000300000 */
[----:B------:R-:W-:-:S04]  /*a270*/  MOV R5, 0x0 ;  /* 0x0000000000057802 */ /* 0x000fc80000000f00 */
[----:B------:R-:W-:Y:S05]  /*a280*/  RET.REL.NODEC R4 `(_ZN7cutlass13device_kernelINS_4gemm6kernel13GemmUniversalIN4cute5tupleIJiiiiEEENS1_10collective13CollectiveMmaINS1_35MainloopSm100TmaUmmaWarpSpecializedILi34ELi2ELi4ENS5_IJNS4_1CILi1EEENSA_ILi8EEESB_EEEEENS5_IJNSA_ILi64EEENSA_ILi128EEENSA_ILi32EEEEEEaNS5_IJlSB_lEEEaSJ_NS4_8TiledMMAINS4_8MMA_AtomIJNS4_15SM100_MMA_S8_SSIaaiLi64ELi128ELNS4_4UMMA5MajorE0ELSO_0ELNSN_8SaturateE0EEEEEENS4_6LayoutINS5_IJSB_SB_SB_EEENS5_IJNSA_ILi0EEESU_SU_EEEEENS5_IJNS4_10UnderscoreESX_SX_EEEEENS4_23SM90_TMA_LOAD_MULTICASTENS4_14ComposedLayoutINS4_7SwizzleILi1ELi4ELi3EEENS4_18smem_ptr_flag_bitsILi8EEENSS_INS5_IJSC_SH_EEENS5_IJSH_SB_EEEEEEEvNS4_8identityENS4_13SM90_TMA_LOADES19_vS1A_EENS_8epilogue10collective18CollectiveEpilogueINS1D_23Sm100TmaWarpSpecializedILi2ELi2ELi32ELb0ELb0EEEJSI_NS5_IJNSS_ISF_SB_EES1I_EEEaSJ_aSJ_NS1D_6fusion15FusionCallbacksIS1H_NS1K_17LinearCombinationIaiaiLNS_15FloatRoundStyleE2EEESI_S1J_JEEENS4_5SM1004TMEM4LOAD26SM100_TMEM_LOAD_16dp32b32xES1B_NS11_INS12_ILi2ELi4ELi3EEES15_NSS_INS5_IJSC_SF_EEENS5_IJSF_SB_EEEEEEENS4_39AutoVectorizingCopyWithAssumedAlignmentILi128EEENS4_14SM90_TMA_STOREES1Y_S20_S20_EEEvvEEEEvNT_6ParamsE) ;  /* 0xffffff5c045c7950 */ /* 0x000fea0003c3ffff */
        .weak           $__internal_2_$__cuda_sm10x_tcgen05_guardrail_trap_unallocated_columns_being_dealloced
        .type           $__internal_2_$__cuda_sm10x_tcgen05_guardrail_trap_unallocated_columns_being_dealloced,@function
        .size           $__internal_2_$__cuda_sm10x_tcgen05_guardrail_trap_unallocated_columns_being_dealloced,(.L_x_240 - $__internal_2_$__cuda_sm10x_tcgen05_guardrail_trap_unallocated_columns_being_dealloced)
$__internal_2_$__cuda_sm10x_tcgen05_guardrail_trap_unallocated_columns_being_dealloced:
[----:B------:R-:W-:Y:S05]  /*a290*/  BPT.TRAP 0x1 ;  /* 0x000000040000795c */ /* 0x000fea0000300000 */
[----:B------:R-:W-:-:S04]  /*a2a0*/  HFMA2 R3, -RZ, RZ, 0, 0 ;  /* 0x00000000ff037431 */ /* 0x000fc800000001ff */
[----:B------:R-:W-:Y:S05]  /*a2b0*/  RET.REL.NODEC R2 `(_ZN7cutlass13device_kernelINS_4gemm6kernel13GemmUniversalIN4cute5tupleIJiiiiEEENS1_10collective13CollectiveMmaINS1_35MainloopSm100TmaUmmaWarpSpecializedILi34ELi2ELi4ENS5_IJNS4_1CILi1EEENSA_ILi8EEESB_EEEEENS5_IJNSA_ILi64EEENSA_ILi128EEENSA_ILi32EEEEEEaNS5_IJlSB_lEEEaSJ_NS4_8TiledMMAINS4_8MMA_AtomIJNS4_15SM100_MMA_S8_SSIaaiLi64ELi128ELNS4_4UMMA5MajorE0ELSO_0ELNSN_8SaturateE0EEEEEENS4_6LayoutINS5_IJSB_SB_SB_EEENS5_IJNSA_ILi0EEESU_SU_EEEEENS5_IJNS4_10UnderscoreESX_SX_EEEEENS4_23SM90_TMA_LOAD_MULTICASTENS4_14ComposedLayoutINS4_7SwizzleILi1ELi4ELi3EEENS4_18smem_ptr_flag_bitsILi8EEENSS_INS5_IJSC_SH_EEENS5_IJSH_SB_EEEEEEEvNS4_8identityENS4_13SM90_TMA_LOADES19_vS1A_EENS_8epilogue10collective18CollectiveEpilogueINS1D_23Sm100TmaWarpSpecializedILi2ELi2ELi32ELb0ELb0EEEJSI_NS5_IJNSS_ISF_SB_EES1I_EEEaSJ_aSJ_NS1D_6fusion15FusionCallbacksIS1H_NS1K_17LinearCombinationIaiaiLNS_15FloatRoundStyleE2EEESI_S1J_JEEENS4_5SM1004TMEM4LOAD26SM100_TMEM_LOAD_16dp32b32xES1B_NS11_INS12_ILi2ELi4ELi3EEES15_NSS_INS5_IJSC_SF_EEENS5_IJSF_SB_EEEEEEENS4_39AutoVectorizingCopyWithAssumedAlignmentILi128EEENS4_14SM90_TMA_STOREES1Y_S20_S20_EEEvvEEEEvNT_6ParamsE) ;  /* 0xffffff5c02507950 */ /* 0x000fea0003c3ffff */
.L_x_239:
[----:B------:R-:W-:-:S00]  /*a2c0*/  BRA `(.L_x_239) ;  /* 0xfffffffc00fc7947 */ /* 0x000fc0000383ffff */
[----:B------:R-:W-:-:S00]  /*a2d0*/  NOP ;  /* 0x0000000000007918 */ /* 0x000fc00000000000 */
        /* <DEDUP_REMOVED lines=10> */
.L_x_240:


//--------------------- .nv.global.init           --------------------------
	.section	.nv.global.init,"aw",@progbits
.nv.global.init:
	.type		$str$27,@object
	.size		$str$27,($str$28 - $str$27)
$str$27:
        /*0000*/ 	.byte	0x28, 0x61, 0x64, 0x64, 0x72, 0x65, 0x73, 0x73, 0x20, 0x26, 0x20, 0x6d, 0x61, 0x73, 0x6b, 0x29
        /*0010*/ 	.byte	0x20, 0x3d, 0x3d, 0x20, 0x30, 0x00
	.type		$str$28,@object
	.size		$str$28,($str$26 - $str$28)
$str$28:
        /*0016*/ 	.byte	0x2f, 0x74, 0x6d, 0x70, 0x2f, 0x63, 0x75, 0x74, 0x6c, 0x61, 0x73, 0x73, 0x5f, 0x73, 0x77, 0x65
        /*0026*/ 	.byte	0x65, 0x70, 0x5f, 0x73, 0x72, 0x63, 0x2f, 0x69, 0x6e, 0x63, 0x6c, 0x75, 0x64, 0x65, 0x2f, 0x63
        /*0036*/ 	.byte	0x75, 0x74, 0x65, 0x2f, 0x70, 0x6f, 0x69, 0x6e, 0x74, 0x65, 0x72, 0x5f, 0x66, 0x6c, 0x61, 0x67
        /*0046*/ 	.byte	0x67, 0x65, 0x64, 0x2e, 0x68, 0x70, 0x70, 0x00
	.type		$str$26,@object
	.size		$str$26,($str$25 - $str$26)
$str$26:
        /*004e*/ 	.byte	0x2f, 0x74, 0x6d, 0x70, 0x2f, 0x63, 0x75, 0x74, 0x6c, 0x61, 0x73, 0x73, 0x5f, 0x73, 0x77, 0x65
        /*005e*/ 	.byte	0x65, 0x70, 0x5f, 0x73, 0x72, 0x63, 0x2f, 0x69, 0x6e, 0x63, 0x6c, 0x75, 0x64, 0x65, 0x2f, 0x63
        /*006e*/ 	.byte	0x75, 0x74, 0x65, 0x2f, 0x61, 0x74, 0x6f, 0x6d, 0x2f, 0x63, 0x6f, 0x70, 0x79, 0x5f, 0x74, 0x72
        /*007e*/ 	.byte	0x61, 0x69, 0x74, 0x73, 0x5f, 0x73, 0x6d, 0x31, 0x30, 0x30, 0x2e, 0x68, 0x70, 0x70, 0x00
	.type		$str$25,@object
	.size		$str$25,(__unnamed_1 - $str$25)
$str$25:
        /*008d*/ 	.byte	0x28, 0x28, 0x75, 0x69, 0x6e, 0x74, 0x33, 0x32, 0x5f, 0x74, 0x28, 0x74, 0x68, 0x72, 0x65, 0x61
        /*009d*/ 	.byte	0x64, 0x49, 0x64, 0x78, 0x2e, 0x78, 0x29, 0x20, 0x2f, 0x20, 0x33, 0x32, 0x29, 0x20, 0x25, 0x20
        /*00ad*/ 	.byte	0x34, 0x29, 0x20, 0x3d, 0x3d, 0x20, 0x28, 0x28, 0x28, 0x74, 0x6d, 0x65, 0x6d, 0x5f, 0x61, 0x64
        /*00bd*/ 	.byte	0x64, 0x72, 0x20, 0x3e, 0x3e, 0x20, 0x31, 0x36, 0x29, 0x20, 0x2f, 0x20, 0x33, 0x32, 0x29, 0x20
        /*00cd*/ 	.byte	0x25, 0x20, 0x34, 0x29, 0x00
	.type		__unnamed_1,@object
	.size		__unnamed_1,(__unnamed_2 - __unnamed_1)
__unnamed_1:
        /*00d2*/ 	.byte	0x61, 0x75, 0x74, 0x6f, 0x20, 0x63, 0x75, 0x74, 0x65, 0x3a, 0x3a, 0x61, 0x73, 0x5f, 0x70, 0x6f
        /* <DEDUP_REMOVED lines=24> */
        /*0262*/ 	.byte	0x00
	.type		__unnamed_2,@object
	.size		__unnamed_2,(.L_2 - __unnamed_2)
__unnamed_2:
        /* <DEDUP_REMOVED lines=41> */
.L_2:


//--------------------- .nv.shared._ZN7cutlass13device_kernelINS_4gemm6kernel13GemmUniversalIN4cute5tupleIJiiiiEEENS1_10collective13CollectiveMmaINS1_35MainloopSm100TmaUmmaWarpSpecializedILi34ELi2ELi4ENS5_IJNS4_1CILi1EEENSA_ILi8EEESB_EEEEENS5_IJNSA_ILi64EEENSA_ILi128EEENSA_ILi32EEEEEEaNS5_IJlSB_lEEEaSJ_NS4_8TiledMMAINS4_8MMA_AtomIJNS4_15SM100_MMA_S8_SSIaaiLi64ELi128ELNS4_4UMMA5MajorE0ELSO_0ELNSN_8SaturateE0EEEEEENS4_6LayoutINS5_IJSB_SB_SB_EEENS5_IJNSA_ILi0EEESU_SU_EEEEENS5_IJNS4_10UnderscoreESX_SX_EEEEENS4_23SM90_TMA_LOAD_MULTICASTENS4_14ComposedLayoutINS4_7SwizzleILi1ELi4ELi3EEENS4_18smem_ptr_flag_bitsILi8EEENSS_INS5_IJSC_SH_EEENS5_IJSH_SB_EEEEEEEvNS4_8identityENS4_13SM90_TMA_LOADES19_vS1A_EENS_8epilogue10collective18CollectiveEpilogueINS1D_23Sm100TmaWarpSpecializedILi2ELi2ELi32ELb0ELb0EEEJSI_NS5_IJNSS_ISF_SB_EES1I_EEEaSJ_aSJ_NS1D_6fusion15FusionCallbacksIS1H_NS1K_17LinearCombinationIaiaiLNS_15FloatRoundStyleE2EEESI_S1J_JEEENS4_5SM1004TMEM4LOAD26SM100_TMEM_LOAD_16dp32b32xES1B_NS11_INS12_ILi2ELi4ELi3EEES15_NSS_INS5_IJSC_SF_EEENS5_IJSF_SB_EEEEEEENS4_39AutoVectorizingCopyWithAssumedAlignmentILi128EEENS4_14SM90_TMA_STOREES1Y_S20_S20_EEEvvEEEEvNT_6ParamsE --------------------------
	.section	.nv.shared._ZN7cutlass13device_kernelINS_4gemm6kernel13GemmUniversalIN4cute5tupleIJiiiiEEENS1_10collective13CollectiveMmaINS1_35MainloopSm100TmaUmmaWarpSpecializedILi34ELi2ELi4ENS5_IJNS4_1CILi1EEENSA_ILi8EEESB_EEEEENS5_IJNSA_ILi64EEENSA_ILi128EEENSA_ILi32EEEEEEaNS5_IJlSB_lEEEaSJ_NS4_8TiledMMAINS4_8MMA_AtomIJNS4_15SM100_MMA_S8_SSIaaiLi64ELi128ELNS4_4UMMA5MajorE0ELSO_0ELNSN_8SaturateE0EEEEEENS4_6LayoutINS5_IJSB_SB_SB_EEENS5_IJNSA_ILi0EEESU_SU_EEEEENS5_IJNS4_10UnderscoreESX_SX_EEEEENS4_23SM90_TMA_LOAD_MULTICASTENS4_14ComposedLayoutINS4_7SwizzleILi1ELi4ELi3EEENS4_18smem_ptr_flag_bitsILi8EEENSS_INS5_IJSC_SH_EEENS5_IJSH_SB_EEEEEEEvNS4_8identityENS4_13SM90_TMA_LOADES19_vS1A_EENS_8epilogue10collective18CollectiveEpilogueINS1D_23Sm100TmaWarpSpecializedILi2ELi2ELi32ELb0ELb0EEEJSI_NS5_IJNSS_ISF_SB_EES1I_EEEaSJ_aSJ_NS1D_6fusion15FusionCallbacksIS1H_NS1K_17LinearCombinationIaiaiLNS_15FloatRoundStyleE2EEESI_S1J_JEEENS4_5SM1004TMEM4LOAD26SM100_TMEM_LOAD_16dp32b32xES1B_NS11_INS12_ILi2ELi4ELi3EEES15_NSS_INS5_IJSC_SF_EEENS5_IJSF_SB_EEEEEEENS4_39AutoVectorizingCopyWithAssumedAlignmentILi128EEENS4_14SM90_TMA_STOREES1Y_S20_S20_EEEvvEEEEvNT_6ParamsE,"aw",@nobits
	.sectionflags	@""
	.align	16
	.zero		1024


//--------------------- .nv.shared.reserved.0     --------------------------
	.section	.nv.shared.reserved.0,"aw",@nobits
	.weak		__nv_reservedSMEM_offset_0_alias
	.size		__nv_reservedSMEM_offset_0_alias, 0, 64
	.other		__nv_reservedSMEM_offset_0_alias,@"STO_CUDA_RESERVED_SHARED STV_DEFAULT"
__nv_reservedSMEM_offset_0_alias:
	.zero		0
.nv.shared.reserved.0:
	.zero		64
	.weak		__nv_reservedSMEM_tcgen05_partition
	.type		__nv_reservedSMEM_tcgen05_partition,@object
	.size		__nv_reservedSMEM_tcgen05_partition,(.L_0 - __nv_reservedSMEM_tcgen05_partition)
__nv_reservedSMEM_tcgen05_partition:
	.zero		32
.L_0:


//--------------------- .nv.global                --------------------------
	.section	.nv.global,"aw",@nobits
.nv.global:
	.type		_ZN40_INTERNAL_3f2c211e_4_k_cu_e928f770_296734cute1_E,@object
	.size		_ZN40_INTERNAL_3f2c211e_4_k_cu_e928f770_296734cute1_E,(_ZN40_INTERNAL_3f2c211e_4_k_cu_e928f770_296734cuda3std3__45__cpo6cbeginE - _ZN40_INTERNAL_3f2c211e_4_k_cu_e928f770_296734cute1_E)
_ZN40_INTERNAL_3f2c211e_4_k_cu_e928f770_296734cute1_E:
	.zero		1
	.type		_ZN40_INTERNAL_3f2c211e_4_k_cu_e928f770_296734cuda3std3__45__cpo6cbeginE,@object
	.size		_ZN40_INTERNAL_3f2c211e_4_k_cu_e928f770_296734cuda3std3__45__cpo6cbeginE,(_ZN40_INTERNAL_3f2c211e_4_k_cu_e928f770_296734cuda3std3__48in_placeE - _ZN40_INTERNAL_3f2c211e_4_k_cu_e928f770_296734cuda3std3__45__cpo6cbeginE)
_ZN40_INTERNAL_3f2c211e_4_k_cu_e928f770_296734cuda3std3__45__cpo6cbeginE:
	.zero		1
	.type		_ZN40_INTERNAL_3f2c211e_4_k_cu_e928f770_296734cuda3std3__48in_placeE,@object
	.size		_ZN40_INTERNAL_3f2c211e_4_k_cu_e928f770_296734cuda3std3__48in_placeE,(_ZN40_INTERNAL_3f2c211e_4_k_cu_e928f770_296734cuda3std6ranges3__45__cpo9iter_moveE - _ZN40_INTERNAL_3f2c211e_4_k_cu_e928f770_296734cuda3std3__48in_placeE)
_ZN40_INTERNAL_3f2c211e_4_k_cu_e928f770_296734cuda3std3__48in_placeE:
	.zero		1
	.type		_ZN40_INTERNAL_3f2c211e_4_k_cu_e928f770_296734cuda3std6ranges3__45__cpo9iter_moveE,@object
	.size		_ZN40_INTERNAL_3f2c211e_4_k_cu_e928f770_296734cuda3std6ranges3__45__cpo9iter_moveE,(_ZN40_INTERNAL_3f2c211e_4_k_cu_e928f770_296734cuda3std3__45__cpo5beginE - _ZN40_INTERNAL_3f2c211e_4_k_cu_e928f770_296734cuda3std6ranges3__45__cpo9iter_moveE)
_ZN40_INTERNAL_3f2c211e_4_k_cu_e928f770_296734cuda3std6ranges3__45__cpo9iter_moveE:
	.zero		1
	.type		_ZN40_INTERNAL_3f2c211e_4_k_cu_e928f770_296734cuda3std3__45__cpo5beginE,@object
	.size		_ZN40_INTERNAL_3f2c211e_4_k_cu_e928f770_296734cuda3std3__45__cpo5beginE,(_ZN40_INTERNAL_3f2c211e_4_k_cu_e928f770_296734cuda3std3__442_GLOBAL__N__3f2c211e_4_k_cu_e928f770_296736ignoreE - _ZN40_INTERNAL_3f2c211e_4_k_cu_e928f770_296734cuda3std3__45__cpo5beginE)
_ZN40_INTERNAL_3f2c211e_4_k_cu_e928f770_296734cuda3std3__45__cpo5beginE:
	.zero		1
	.type		_ZN40_INTERNAL_3f2c211e_4_k_cu_e928f770_296734cuda3std3__442_GLOBAL__N__3f2c211e_4_k_cu_e928f770_296736ignoreE,@object
	.size		_ZN40_INTERNAL_3f2c211e_4_k_cu_e928f770_296734cuda3std3__442_GLOBAL__N__3f2c211e_4_k_cu_e928f770_296736ignoreE,(_ZN40_INTERNAL_3f2c211e_4_k_cu_e928f770_296734cute7productE - _ZN40_INTERNAL_3f2c211e_4_k_cu_e928f770_296734cuda3std3__442_GLOBAL__N__3f2c211e_4_k_cu_e928f770_296736ignoreE)
_ZN40_INTERNAL_3f2c211e_4_k_cu_e928f770_296734cuda3std3__442_GLOBAL__N__3f2c211e_4_k_cu_e928f770_296736ignoreE:
	.zero		1
	.type		_ZN40_INTERNAL_3f2c211e_4_k_cu_e928f770_296734cute7productE,@object
	.size		_ZN40_INTERNAL_3f2c211e_4_k_cu_e928f770_296734cute7productE,(_ZN40_INTERNAL_3f2c211e_4_k_cu_e928f770_296734cuda3std3__45__cpo3endE - _ZN40_INTERNAL_3f2c211e_4_k_cu_e928f770_296734cute7productE)
_ZN40_INTERNAL_3f2c211e_4_k_cu_e928f770_296734cute7productE:
	.zero		1
	.type		_ZN40_INTERNAL_3f2c211e_4_k_cu_e928f770_296734cuda3std3__45__cpo3endE,@object
	.size		_ZN40_INTERNAL_3f2c211e_4_k_cu_e928f770_296734cuda3std3__45__cpo3endE,(_ZN40_INTERNAL_3f2c211e_4_k_cu_e928f770_296734cuda3std3__419piecewise_constructE - _ZN40_INTERNAL_3f2c211e_4_k_cu_e928f770_296734cuda3std3__45__cpo3endE)
_ZN40_INTERNAL_3f2c211e_4_k_cu_e928f770_296734cuda3std3__45__cpo3endE:
	.zero		1
	.type		_ZN40_INTERNAL_3f2c211e_4_k_cu_e928f770_296734cuda3std3__419piecewise_constructE,@object
	.size		_ZN40_INTERNAL_3f2c211e_4_k_cu_e928f770_296734cuda3std3__419piecewise_constructE,(_ZN40_INTERNAL_3f2c211e_4_k_cu_e928f770_296734cuda3std3__45__cpo4cendE - _ZN40_INTERNAL_3f2c211e_4_k_cu_e928f770_296734cuda3std3__419piecewise_constructE)
_ZN40_INTERNAL_3f2c211e_4_k_cu_e928f770_296734cuda3std3__419piecewise_constructE:
	.zero		1
	.type		_ZN40_INTERNAL_3f2c211e_4_k_cu_e928f770_296734cuda3std3__45__cpo4cendE,@object
	.size		_ZN40_INTERNAL_3f2c211e_4_k_cu_e928f770_296734cuda3std3__45__cpo4cendE,(_ZN40_INTERNAL_3f2c211e_4_k_cu_e928f770_296734cuda3std6ranges3__45__cpo4swapE - _ZN40_INTERNAL_3f2c211e_4_k_cu_e928f770_296734cuda3std3__45__cpo4cendE)
_ZN40_INTERNAL_3f2c211e_4_k_cu_e928f770_296734cuda3std3__45__cpo4cendE:
	.zero		1
	.type		_ZN40_INTERNAL_3f2c211e_4_k_cu_e928f770_296734cuda3std6ranges3__45__cpo4swapE,@object
	.size		_ZN40_INTERNAL_3f2c211e_4_k_cu_e928f770_296734cuda3std6ranges3__45__cpo4swapE,(.L_10 - _ZN40_INTERNAL_3f2c211e_4_k_cu_e928f770_296734cuda3std6ranges3__45__cpo4swapE)
_ZN40_INTERNAL_3f2c211e_4_k_cu_e928f770_296734cuda3std6ranges3__45__cpo4swapE:
	.zero		1
.L_10:


//--------------------- .nv.constant0._ZN7cutlass13device_kernelINS_4gemm6kernel13GemmUniversalIN4cute5tupleIJiiiiEEENS1_10collective13CollectiveMmaINS1_35MainloopSm100TmaUmmaWarpSpecializedILi34ELi2ELi4ENS5_IJNS4_1CILi1EEENSA_ILi8EEESB_EEEEENS5_IJNSA_ILi64EEENSA_ILi128EEENSA_ILi32EEEEEEaNS5_IJlSB_lEEEaSJ_NS4_8TiledMMAINS4_8MMA_AtomIJNS4_15SM100_MMA_S8_SSIaaiLi64ELi128ELNS4_4UMMA5MajorE0ELSO_0ELNSN_8SaturateE0EEEEEENS4_6LayoutINS5_IJSB_SB_SB_EEENS5_IJNSA_ILi0EEESU_SU_EEEEENS5_IJNS4_10UnderscoreESX_SX_EEEEENS4_23SM90_TMA_LOAD_MULTICASTENS4_14ComposedLayoutINS4_7SwizzleILi1ELi4ELi3EEENS4_18smem_ptr_flag_bitsILi8EEENSS_INS5_IJSC_SH_EEENS5_IJSH_SB_EEEEEEEvNS4_8identityENS4_13SM90_TMA_LOADES19_vS1A_EENS_8epilogue10collective18CollectiveEpilogueINS1D_23Sm100TmaWarpSpecializedILi2ELi2ELi32ELb0ELb0EEEJSI_NS5_IJNSS_ISF_SB_EES1I_EEEaSJ_aSJ_NS1D_6fusion15FusionCallbacksIS1H_NS1K_17LinearCombinationIaiaiLNS_15FloatRoundStyleE2EEESI_S1J_JEEENS4_5SM1004TMEM4LOAD26SM100_TMEM_LOAD_16dp32b32xES1B_NS11_INS12_ILi2ELi4ELi3EEES15_NSS_INS5_IJSC_SF_EEENS5_IJSF_SB_EEEEEEENS4_39AutoVectorizingCopyWithAssumedAlignmentILi128EEENS4_14SM90_TMA_STOREES1Y_S20_S20_EEEvvEEEEvNT_6ParamsE --------------------------
	.section	.nv.constant0._ZN7cutlass13device_kernelINS_4gemm6kernel13GemmUniversalIN4cute5tupleIJiiiiEEENS1_10collective13CollectiveMmaINS1_35MainloopSm100TmaUmmaWarpSpecializedILi34ELi2ELi4ENS5_IJNS4_1CILi1EEENSA_ILi8EEESB_EEEEENS5_IJNSA_ILi64EEENSA_ILi128EEENSA_ILi32EEEEEEaNS5_IJlSB_lEEEaSJ_NS4_8TiledMMAINS4_8MMA_AtomIJNS4_15SM100_MMA_S8_SSIaaiLi64ELi128ELNS4_4UMMA5MajorE0ELSO_0ELNSN_8SaturateE0EEEEEENS4_6LayoutINS5_IJSB_SB_SB_EEENS5_IJNSA_ILi0EEESU_SU_EEEEENS5_IJNS4_10UnderscoreESX_SX_EEEEENS4_23SM90_TMA_LOAD_MULTICASTENS4_14ComposedLayoutINS4_7SwizzleILi1ELi4ELi3EEENS4_18smem_ptr_flag_bitsILi8EEENSS_INS5_IJSC_SH_EEENS5_IJSH_SB_EEEEEEEvNS4_8identityENS4_13SM90_TMA_LOADES19_vS1A_EENS_8epilogue10collective18CollectiveEpilogueINS1D_23Sm100TmaWarpSpecializedILi2ELi2ELi32ELb0ELb0EEEJSI_NS5_IJNSS_ISF_SB_EES1I_EEEaSJ_aSJ_NS1D_6fusion15FusionCallbacksIS1H_NS1K_17LinearCombinationIaiaiLNS_15FloatRoundStyleE2EEESI_S1J_JEEENS4_5SM1004TMEM4LOAD26SM100_TMEM_LOAD_16dp32b32xES1B_NS11_INS12_ILi2ELi4ELi3EEES15_NSS_INS5_IJSC_SF_EEENS5_IJSF_SB_EEEEEEENS4_39AutoVectorizingCopyWithAssumedAlignmentILi128EEENS4_14SM90_TMA_STOREES1Y_S20_S20_EEEvvEEEEvNT_6ParamsE,"a",@progbits
	.sectionflags	@""
	.align	4
.nv.constant0._ZN7cutlass13device_kernelINS_4gemm6kernel13GemmUniversalIN4cute5tupleIJiiiiEEENS1_10collective13CollectiveMmaINS1_35MainloopSm100TmaUmmaWarpSpecializedILi34ELi2ELi4ENS5_IJNS4_1CILi1EEENSA_ILi8EEESB_EEEEENS5_IJNSA_ILi64EEENSA_ILi128EEENSA_ILi32EEEEEEaNS5_IJlSB_lEEEaSJ_NS4_8TiledMMAINS4_8MMA_AtomIJNS4_15SM100_MMA_S8_SSIaaiLi64ELi128ELNS4_4UMMA5MajorE0ELSO_0ELNSN_8SaturateE0EEEEEENS4_6LayoutINS5_IJSB_SB_SB_EEENS5_IJNSA_ILi0EEESU_SU_EEEEENS5_IJNS4_10UnderscoreESX_SX_EEEEENS4_23SM90_TMA_LOAD_MULTICASTENS4_14ComposedLayoutINS4_7SwizzleILi1ELi4ELi3EEENS4_18smem_ptr_flag_bitsILi8EEENSS_INS5_IJSC_SH_EEENS5_IJSH_SB_EEEEEEEvNS4_8identityENS4_13SM90_TMA_LOADES19_vS1A_EENS_8epilogue10collective18CollectiveEpilogueINS1D_23Sm100TmaWarpSpecializedILi2ELi2ELi32ELb0ELb0EEEJSI_NS5_IJNSS_ISF_SB_EES1I_EEEaSJ_aSJ_NS1D_6fusion15FusionCallbacksIS1H_NS1K_17LinearCombinationIaiaiLNS_15FloatRoundStyleE2EEESI_S1J_JEEENS4_5SM1004TMEM4LOAD26SM100_TMEM_LOAD_16dp32b32xES1B_NS11_INS12_ILi2ELi4ELi3EEES15_NSS_INS5_IJSC_SF_EEENS5_IJSF_SB_EEEEEEENS4_39AutoVectorizingCopyWithAssumedAlignmentILi128EEENS4_14SM90_TMA_STOREES1Y_S20_S20_EEEvvEEEEvNT_6ParamsE:
	.zero		2944


//--------------------- SYMBOLS --------------------------

	.type		.nv.reservedSmem.offset0,@object
	.size		.nv.reservedSmem.offset0,0x4
	.type		.nv.reservedSmem.cap,@object
	.size		.nv.reservedSmem.cap,0x4
	.type		__assertfail,@function
